//
// Generated by NVIDIA NVVM Compiler
//
// Compiler Build ID: CL-36424714
// Cuda compilation tools, release 13.0, V13.0.88
// Based on NVVM 20.0.0
//

.version 9.0
.target sm_100
.address_size 64

	// .globl	_Z10solveBoardPcS_i
// _ZZ10solveBoardPcS_iE13progress_flag has been demoted
// _ZZ10solveBoardPcS_iE21min_possibility_count has been demoted
// _ZZ10solveBoardPcS_iE28min_possibility_thread_idx_x has been demoted
// _ZZ10solveBoardPcS_iE28min_possibility_thread_idx_y has been demoted

.visible .entry _Z10solveBoardPcS_i(
	.param .u64 .ptr .align 1 _Z10solveBoardPcS_i_param_0,
	.param .u64 .ptr .align 1 _Z10solveBoardPcS_i_param_1,
	.param .u32 _Z10solveBoardPcS_i_param_2
)
{
	.reg .pred 	%p<106>;
	.reg .b16 	%rs<235>;
	.reg .b32 	%r<400>;
	.reg .b32 	%f<3>;
	.reg .b64 	%rd<80>;
	// demoted variable
	.shared .align 4 .u32 _ZZ10solveBoardPcS_iE13progress_flag;
	// demoted variable
	.shared .align 4 .u32 _ZZ10solveBoardPcS_iE21min_possibility_count;
	// demoted variable
	.shared .align 4 .u32 _ZZ10solveBoardPcS_iE28min_possibility_thread_idx_x;
	// demoted variable
	.shared .align 4 .u32 _ZZ10solveBoardPcS_iE28min_possibility_thread_idx_y;
	ld.param.u64 	%rd4, [_Z10solveBoardPcS_i_param_0];
	ld.param.u64 	%rd5, [_Z10solveBoardPcS_i_param_1];
	ld.param.u32 	%r89, [_Z10solveBoardPcS_i_param_2];
	cvta.to.global.u64 	%rd6, %rd4;
	cvta.to.global.u64 	%rd7, %rd5;
	cvt.s64.s32 	%rd8, %r89;
	mov.u32 	%r1, %ctaid.x;
	cvt.u64.u32 	%rd9, %r1;
	mul.lo.s64 	%rd10, %rd8, %rd9;
	mad.lo.s64 	%rd1, %rd10, %rd8, %rd6;
	add.s64 	%rd11, %rd7, %rd9;
	ld.global.u8 	%rs31, [%rd11];
	cvt.rn.f32.s32 	%f1, %r89;
	sqrt.rn.f32 	%f2, %f1;
	cvt.rzi.s32.f32 	%r2, %f2;
	setp.ne.s16 	%p1, %rs31, 1;
	@%p1 bra 	$L__BB0_53;
	mov.u32 	%r3, %tid.x;
	mov.u32 	%r4, %tid.y;
	max.u32 	%r90, %r3, %r4;
	setp.ge.u32 	%p2, %r90, %r89;
	@%p2 bra 	$L__BB0_53;
	mov.u32 	%r91, %ctaid.y;
	or.b32  	%r92, %r1, %r91;
	setp.ne.s32 	%p3, %r92, 0;
	@%p3 bra 	$L__BB0_4;
	st.shared.u32 	[_ZZ10solveBoardPcS_iE21min_possibility_count], %r89;
	st.shared.u32 	[_ZZ10solveBoardPcS_iE28min_possibility_thread_idx_x], %r89;
	st.shared.u32 	[_ZZ10solveBoardPcS_iE28min_possibility_thread_idx_y], %r89;
$L__BB0_4:
	mul.lo.s32 	%r5, %r89, %r3;
	add.s32 	%r93, %r5, %r4;
	cvt.u64.u32 	%rd12, %r93;
	add.s64 	%rd2, %rd1, %rd12;
	add.s32 	%r6, %r89, -1;
	and.b32  	%r7, %r89, 7;
	and.b32  	%r8, %r89, 3;
	and.b32  	%r9, %r89, 2147483640;
	max.s32 	%r94, %r2, 1;
	and.b32  	%r10, %r94, 15;
	and.b32  	%r11, %r94, 2147483632;
	and.b32  	%r12, %r94, 7;
	and.b32  	%r13, %r94, 3;
	neg.s32 	%r14, %r9;
	shl.b32 	%r15, %r89, 3;
	shl.b32 	%r95, %r89, 2;
	add.s32 	%r16, %r4, %r95;
	mad.lo.s32 	%r17, %r89, 5, %r4;
	mad.lo.s32 	%r18, %r89, 6, %r4;
	mad.lo.s32 	%r19, %r89, 7, %r4;
$L__BB0_5:
	mov.b32 	%r96, 0;
	st.shared.u32 	[_ZZ10solveBoardPcS_iE13progress_flag], %r96;
	bar.sync 	0;
	ld.global.u8 	%rs32, [%rd2];
	setp.ne.s16 	%p4, %rs32, 0;
	@%p4 bra 	$L__BB0_53;
	setp.lt.s32 	%p5, %r89, 1;
	mov.b16 	%rs232, 0;
	@%p5 bra 	$L__BB0_18;
	setp.lt.u32 	%p6, %r6, 7;
	mov.b16 	%rs232, 0;
	mov.b32 	%r379, 0;
	@%p6 bra 	$L__BB0_10;
	shl.b32 	%r98, %r89, 1;
	add.s32 	%r375, %r4, %r98;
	mad.lo.s32 	%r374, %r89, 3, %r4;
	add.s32 	%r376, %r4, %r89;
	add.s32 	%r368, %r5, 3;
	mov.b16 	%rs232, 0;
	mov.u32 	%r369, %r4;
	mov.u32 	%r370, %r19;
	mov.u32 	%r371, %r18;
	mov.u32 	%r372, %r17;
	mov.u32 	%r373, %r16;
	mov.u32 	%r377, %r14;
$L__BB0_9:
	.pragma "nounroll";
	add.s32 	%r99, %r368, -3;
	cvt.u64.u32 	%rd13, %r99;
	add.s64 	%rd14, %rd1, %rd13;
	ld.global.s8 	%r100, [%rd14];
	setp.eq.s32 	%p7, %r100, 0;
	add.s32 	%r101, %r100, -1;
	mov.b32 	%r102, 1;
	shl.b32 	%r103, %r102, %r101;
	cvt.u16.u32 	%rs37, %r103;
	selp.b16 	%rs38, 0, %rs37, %p7;
	cvt.u64.u32 	%rd15, %r369;
	add.s64 	%rd16, %rd1, %rd15;
	ld.global.s8 	%r104, [%rd16];
	setp.eq.s32 	%p8, %r104, 0;
	add.s32 	%r105, %r104, -1;
	shl.b32 	%r106, %r102, %r105;
	cvt.u16.u32 	%rs39, %r106;
	selp.b16 	%rs40, 0, %rs39, %p8;
	or.b16  	%rs41, %rs38, %rs232;
	or.b16  	%rs42, %rs41, %rs40;
	add.s32 	%r107, %r368, -2;
	cvt.u64.u32 	%rd17, %r107;
	add.s64 	%rd18, %rd1, %rd17;
	ld.global.s8 	%r108, [%rd18];
	setp.eq.s32 	%p9, %r108, 0;
	add.s32 	%r109, %r108, -1;
	shl.b32 	%r110, %r102, %r109;
	cvt.u16.u32 	%rs43, %r110;
	selp.b16 	%rs44, 0, %rs43, %p9;
	cvt.u64.u32 	%rd19, %r376;
	add.s64 	%rd20, %rd1, %rd19;
	ld.global.s8 	%r111, [%rd20];
	setp.eq.s32 	%p10, %r111, 0;
	add.s32 	%r112, %r111, -1;
	shl.b32 	%r113, %r102, %r112;
	cvt.u16.u32 	%rs45, %r113;
	selp.b16 	%rs46, 0, %rs45, %p10;
	or.b16  	%rs47, %rs44, %rs42;
	or.b16  	%rs48, %rs47, %rs46;
	add.s32 	%r114, %r368, -1;
	cvt.u64.u32 	%rd21, %r114;
	add.s64 	%rd22, %rd1, %rd21;
	ld.global.s8 	%r115, [%rd22];
	setp.eq.s32 	%p11, %r115, 0;
	add.s32 	%r116, %r115, -1;
	shl.b32 	%r117, %r102, %r116;
	cvt.u16.u32 	%rs49, %r117;
	selp.b16 	%rs50, 0, %rs49, %p11;
	cvt.u64.u32 	%rd23, %r375;
	add.s64 	%rd24, %rd1, %rd23;
	ld.global.s8 	%r118, [%rd24];
	setp.eq.s32 	%p12, %r118, 0;
	add.s32 	%r119, %r118, -1;
	shl.b32 	%r120, %r102, %r119;
	cvt.u16.u32 	%rs51, %r120;
	selp.b16 	%rs52, 0, %rs51, %p12;
	or.b16  	%rs53, %rs50, %rs48;
	or.b16  	%rs54, %rs53, %rs52;
	add.s32 	%r121, %r368, 4;
	cvt.u64.u32 	%rd25, %r368;
	add.s64 	%rd26, %rd1, %rd25;
	ld.global.s8 	%r122, [%rd26];
	setp.eq.s32 	%p13, %r122, 0;
	add.s32 	%r123, %r122, -1;
	shl.b32 	%r124, %r102, %r123;
	cvt.u16.u32 	%rs55, %r124;
	selp.b16 	%rs56, 0, %rs55, %p13;
	cvt.u64.u32 	%rd27, %r374;
	add.s64 	%rd28, %rd1, %rd27;
	ld.global.s8 	%r125, [%rd28];
	setp.eq.s32 	%p14, %r125, 0;
	add.s32 	%r126, %r125, -1;
	shl.b32 	%r127, %r102, %r126;
	cvt.u16.u32 	%rs57, %r127;
	selp.b16 	%rs58, 0, %rs57, %p14;
	or.b16  	%rs59, %rs56, %rs54;
	or.b16  	%rs60, %rs59, %rs58;
	add.s32 	%r128, %r368, 1;
	cvt.u64.u32 	%rd29, %r128;
	add.s64 	%rd30, %rd1, %rd29;
	ld.global.s8 	%r129, [%rd30];
	setp.eq.s32 	%p15, %r129, 0;
	add.s32 	%r130, %r129, -1;
	shl.b32 	%r131, %r102, %r130;
	cvt.u16.u32 	%rs61, %r131;
	selp.b16 	%rs62, 0, %rs61, %p15;
	cvt.u64.u32 	%rd31, %r373;
	add.s64 	%rd32, %rd1, %rd31;
	ld.global.s8 	%r132, [%rd32];
	setp.eq.s32 	%p16, %r132, 0;
	add.s32 	%r133, %r132, -1;
	shl.b32 	%r134, %r102, %r133;
	cvt.u16.u32 	%rs63, %r134;
	selp.b16 	%rs64, 0, %rs63, %p16;
	or.b16  	%rs65, %rs62, %rs60;
	or.b16  	%rs66, %rs65, %rs64;
	add.s32 	%r135, %r368, 2;
	cvt.u64.u32 	%rd33, %r135;
	add.s64 	%rd34, %rd1, %rd33;
	ld.global.s8 	%r136, [%rd34];
	setp.eq.s32 	%p17, %r136, 0;
	add.s32 	%r137, %r136, -1;
	shl.b32 	%r138, %r102, %r137;
	cvt.u16.u32 	%rs67, %r138;
	selp.b16 	%rs68, 0, %rs67, %p17;
	cvt.u64.u32 	%rd35, %r372;
	add.s64 	%rd36, %rd1, %rd35;
	ld.global.s8 	%r139, [%rd36];
	setp.eq.s32 	%p18, %r139, 0;
	add.s32 	%r140, %r139, -1;
	shl.b32 	%r141, %r102, %r140;
	cvt.u16.u32 	%rs69, %r141;
	selp.b16 	%rs70, 0, %rs69, %p18;
	or.b16  	%rs71, %rs68, %rs66;
	or.b16  	%rs72, %rs71, %rs70;
	add.s32 	%r142, %r368, 3;
	cvt.u64.u32 	%rd37, %r142;
	add.s64 	%rd38, %rd1, %rd37;
	ld.global.s8 	%r143, [%rd38];
	setp.eq.s32 	%p19, %r143, 0;
	add.s32 	%r144, %r143, -1;
	shl.b32 	%r145, %r102, %r144;
	cvt.u16.u32 	%rs73, %r145;
	selp.b16 	%rs74, 0, %rs73, %p19;
	cvt.u64.u32 	%rd39, %r371;
	add.s64 	%rd40, %rd1, %rd39;
	ld.global.s8 	%r146, [%rd40];
	setp.eq.s32 	%p20, %r146, 0;
	add.s32 	%r147, %r146, -1;
	shl.b32 	%r148, %r102, %r147;
	cvt.u16.u32 	%rs75, %r148;
	selp.b16 	%rs76, 0, %rs75, %p20;
	or.b16  	%rs77, %rs74, %rs72;
	or.b16  	%rs78, %rs77, %rs76;
	cvt.u64.u32 	%rd41, %r121;
	add.s64 	%rd42, %rd1, %rd41;
	ld.global.s8 	%r149, [%rd42];
	setp.eq.s32 	%p21, %r149, 0;
	add.s32 	%r150, %r149, -1;
	shl.b32 	%r151, %r102, %r150;
	cvt.u16.u32 	%rs79, %r151;
	selp.b16 	%rs80, 0, %rs79, %p21;
	cvt.u64.u32 	%rd43, %r370;
	add.s64 	%rd44, %rd1, %rd43;
	ld.global.s8 	%r152, [%rd44];
	setp.eq.s32 	%p22, %r152, 0;
	add.s32 	%r153, %r152, -1;
	shl.b32 	%r154, %r102, %r153;
	cvt.u16.u32 	%rs81, %r154;
	selp.b16 	%rs82, 0, %rs81, %p22;
	or.b16  	%rs83, %rs80, %rs78;
	or.b16  	%rs232, %rs83, %rs82;
	add.s32 	%r377, %r377, 8;
	add.s32 	%r376, %r376, %r15;
	add.s32 	%r375, %r375, %r15;
	add.s32 	%r374, %r374, %r15;
	add.s32 	%r373, %r373, %r15;
	add.s32 	%r372, %r372, %r15;
	add.s32 	%r371, %r371, %r15;
	add.s32 	%r370, %r370, %r15;
	add.s32 	%r369, %r369, %r15;
	add.s32 	%r368, %r368, 8;
	setp.ne.s32 	%p23, %r377, 0;
	mov.u32 	%r379, %r9;
	@%p23 bra 	$L__BB0_9;
$L__BB0_10:
	setp.eq.s32 	%p24, %r7, 0;
	@%p24 bra 	$L__BB0_18;
	add.s32 	%r155, %r7, -1;
	setp.lt.u32 	%p25, %r155, 3;
	@%p25 bra 	$L__BB0_13;
	add.s32 	%r156, %r379, %r5;
	cvt.u64.u32 	%rd45, %r156;
	add.s64 	%rd46, %rd1, %rd45;
	ld.global.s8 	%r157, [%rd46];
	setp.eq.s32 	%p26, %r157, 0;
	add.s32 	%r158, %r157, -1;
	mov.b32 	%r159, 1;
	shl.b32 	%r160, %r159, %r158;
	cvt.u16.u32 	%rs85, %r160;
	selp.b16 	%rs86, 0, %rs85, %p26;
	mad.lo.s32 	%r161, %r379, %r89, %r4;
	cvt.u64.u32 	%rd47, %r161;
	add.s64 	%rd48, %rd1, %rd47;
	ld.global.s8 	%r162, [%rd48];
	setp.eq.s32 	%p27, %r162, 0;
	add.s32 	%r163, %r162, -1;
	shl.b32 	%r164, %r159, %r163;
	cvt.u16.u32 	%rs87, %r164;
	selp.b16 	%rs88, 0, %rs87, %p27;
	or.b16  	%rs89, %rs86, %rs88;
	add.s32 	%r165, %r156, 1;
	cvt.u64.u32 	%rd49, %r165;
	add.s64 	%rd50, %rd1, %rd49;
	ld.global.s8 	%r166, [%rd50];
	setp.eq.s32 	%p28, %r166, 0;
	add.s32 	%r167, %r166, -1;
	shl.b32 	%r168, %r159, %r167;
	cvt.u16.u32 	%rs90, %r168;
	selp.b16 	%rs91, 0, %rs90, %p28;
	add.s32 	%r169, %r161, %r89;
	cvt.u64.u32 	%rd51, %r169;
	add.s64 	%rd52, %rd1, %rd51;
	ld.global.s8 	%r170, [%rd52];
	setp.eq.s32 	%p29, %r170, 0;
	add.s32 	%r171, %r170, -1;
	shl.b32 	%r172, %r159, %r171;
	cvt.u16.u32 	%rs92, %r172;
	selp.b16 	%rs93, 0, %rs92, %p29;
	or.b16  	%rs94, %rs89, %rs91;
	or.b16  	%rs95, %rs94, %rs93;
	add.s32 	%r173, %r156, 2;
	cvt.u64.u32 	%rd53, %r173;
	add.s64 	%rd54, %rd1, %rd53;
	ld.global.s8 	%r174, [%rd54];
	setp.eq.s32 	%p30, %r174, 0;
	add.s32 	%r175, %r174, -1;
	shl.b32 	%r176, %r159, %r175;
	cvt.u16.u32 	%rs96, %r176;
	selp.b16 	%rs97, 0, %rs96, %p30;
	add.s32 	%r177, %r169, %r89;
	cvt.u64.u32 	%rd55, %r177;
	add.s64 	%rd56, %rd1, %rd55;
	ld.global.s8 	%r178, [%rd56];
	setp.eq.s32 	%p31, %r178, 0;
	add.s32 	%r179, %r178, -1;
	shl.b32 	%r180, %r159, %r179;
	cvt.u16.u32 	%rs98, %r180;
	selp.b16 	%rs99, 0, %rs98, %p31;
	or.b16  	%rs100, %rs95, %rs97;
	or.b16  	%rs101, %rs100, %rs99;
	add.s32 	%r181, %r156, 3;
	cvt.u64.u32 	%rd57, %r181;
	add.s64 	%rd58, %rd1, %rd57;
	ld.global.s8 	%r182, [%rd58];
	setp.eq.s32 	%p32, %r182, 0;
	add.s32 	%r183, %r182, -1;
	shl.b32 	%r184, %r159, %r183;
	cvt.u16.u32 	%rs102, %r184;
	selp.b16 	%rs103, 0, %rs102, %p32;
	add.s32 	%r185, %r177, %r89;
	cvt.u64.u32 	%rd59, %r185;
	add.s64 	%rd60, %rd1, %rd59;
	ld.global.s8 	%r186, [%rd60];
	setp.eq.s32 	%p33, %r186, 0;
	add.s32 	%r187, %r186, -1;
	shl.b32 	%r188, %r159, %r187;
	cvt.u16.u32 	%rs104, %r188;
	selp.b16 	%rs105, 0, %rs104, %p33;
	or.b16  	%rs106, %rs101, %rs103;
	or.b16  	%rs107, %rs106, %rs105;
	or.b16  	%rs232, %rs107, %rs232;
	add.s32 	%r379, %r379, 4;
$L__BB0_13:
	setp.eq.s32 	%p34, %r8, 0;
	@%p34 bra 	$L__BB0_18;
	setp.eq.s32 	%p35, %r8, 1;
	@%p35 bra 	$L__BB0_16;
	add.s32 	%r189, %r379, %r5;
	cvt.u64.u32 	%rd61, %r189;
	add.s64 	%rd62, %rd1, %rd61;
	ld.global.s8 	%r190, [%rd62];
	setp.eq.s32 	%p36, %r190, 0;
	add.s32 	%r191, %r190, -1;
	mov.b32 	%r192, 1;
	shl.b32 	%r193, %r192, %r191;
	cvt.u16.u32 	%rs109, %r193;
	selp.b16 	%rs110, 0, %rs109, %p36;
	mad.lo.s32 	%r194, %r379, %r89, %r4;
	cvt.u64.u32 	%rd63, %r194;
	add.s64 	%rd64, %rd1, %rd63;
	ld.global.s8 	%r195, [%rd64];
	setp.eq.s32 	%p37, %r195, 0;
	add.s32 	%r196, %r195, -1;
	shl.b32 	%r197, %r192, %r196;
	cvt.u16.u32 	%rs111, %r197;
	selp.b16 	%rs112, 0, %rs111, %p37;
	or.b16  	%rs113, %rs110, %rs112;
	add.s32 	%r198, %r189, 1;
	cvt.u64.u32 	%rd65, %r198;
	add.s64 	%rd66, %rd1, %rd65;
	ld.global.s8 	%r199, [%rd66];
	setp.eq.s32 	%p38, %r199, 0;
	add.s32 	%r200, %r199, -1;
	shl.b32 	%r201, %r192, %r200;
	cvt.u16.u32 	%rs114, %r201;
	selp.b16 	%rs115, 0, %rs114, %p38;
	add.s32 	%r202, %r194, %r89;
	cvt.u64.u32 	%rd67, %r202;
	add.s64 	%rd68, %rd1, %rd67;
	ld.global.s8 	%r203, [%rd68];
	setp.eq.s32 	%p39, %r203, 0;
	add.s32 	%r204, %r203, -1;
	shl.b32 	%r205, %r192, %r204;
	cvt.u16.u32 	%rs116, %r205;
	selp.b16 	%rs117, 0, %rs116, %p39;
	or.b16  	%rs118, %rs113, %rs115;
	or.b16  	%rs119, %rs118, %rs117;
	or.b16  	%rs232, %rs119, %rs232;
	add.s32 	%r379, %r379, 2;
$L__BB0_16:
	and.b32  	%r206, %r89, 1;
	setp.eq.b32 	%p40, %r206, 1;
	not.pred 	%p41, %p40;
	@%p41 bra 	$L__BB0_18;
	add.s32 	%r207, %r379, %r5;
	cvt.u64.u32 	%rd69, %r207;
	add.s64 	%rd70, %rd1, %rd69;
	ld.global.s8 	%r208, [%rd70];
	setp.eq.s32 	%p42, %r208, 0;
	add.s32 	%r209, %r208, -1;
	mov.b32 	%r210, 1;
	shl.b32 	%r211, %r210, %r209;
	cvt.u16.u32 	%rs120, %r211;
	selp.b16 	%rs121, 0, %rs120, %p42;
	mad.lo.s32 	%r212, %r379, %r89, %r4;
	cvt.u64.u32 	%rd71, %r212;
	add.s64 	%rd72, %rd1, %rd71;
	ld.global.s8 	%r213, [%rd72];
	setp.eq.s32 	%p43, %r213, 0;
	add.s32 	%r214, %r213, -1;
	shl.b32 	%r215, %r210, %r214;
	cvt.u16.u32 	%rs122, %r215;
	selp.b16 	%rs123, 0, %rs122, %p43;
	or.b16  	%rs124, %rs121, %rs232;
	or.b16  	%rs232, %rs124, %rs123;
$L__BB0_18:
	setp.lt.s32 	%p44, %r2, 1;
	rem.u32 	%r216, %r3, %r2;
	sub.s32 	%r381, %r3, %r216;
	rem.u32 	%r217, %r4, %r2;
	sub.s32 	%r50, %r4, %r217;
	@%p44 bra 	$L__BB0_34;
	add.s32 	%r51, %r381, %r2;
$L__BB0_20:
	setp.lt.s32 	%p45, %r2, 16;
	mul.lo.s32 	%r53, %r381, %r89;
	mov.u32 	%r384, %r50;
	@%p45 bra 	$L__BB0_23;
	mov.b32 	%r383, 0;
	mov.u32 	%r384, %r50;
$L__BB0_22:
	.pragma "nounroll";
	add.s32 	%r219, %r384, %r53;
	cvt.s64.s32 	%rd73, %r219;
	add.s64 	%rd74, %rd1, %rd73;
	ld.global.s8 	%r220, [%rd74];
	setp.eq.s32 	%p46, %r220, 0;
	add.s32 	%r221, %r220, -1;
	mov.b32 	%r222, 1;
	shl.b32 	%r223, %r222, %r221;
	cvt.u16.u32 	%rs126, %r223;
	selp.b16 	%rs127, 0, %rs126, %p46;
	or.b16  	%rs128, %rs127, %rs232;
	ld.global.s8 	%r224, [%rd74+1];
	setp.eq.s32 	%p47, %r224, 0;
	add.s32 	%r225, %r224, -1;
	shl.b32 	%r226, %r222, %r225;
	cvt.u16.u32 	%rs129, %r226;
	selp.b16 	%rs130, 0, %rs129, %p47;
	or.b16  	%rs131, %rs130, %rs128;
	ld.global.s8 	%r227, [%rd74+2];
	setp.eq.s32 	%p48, %r227, 0;
	add.s32 	%r228, %r227, -1;
	shl.b32 	%r229, %r222, %r228;
	cvt.u16.u32 	%rs132, %r229;
	selp.b16 	%rs133, 0, %rs132, %p48;
	or.b16  	%rs134, %rs133, %rs131;
	ld.global.s8 	%r230, [%rd74+3];
	setp.eq.s32 	%p49, %r230, 0;
	add.s32 	%r231, %r230, -1;
	shl.b32 	%r232, %r222, %r231;
	cvt.u16.u32 	%rs135, %r232;
	selp.b16 	%rs136, 0, %rs135, %p49;
	or.b16  	%rs137, %rs136, %rs134;
	ld.global.s8 	%r233, [%rd74+4];
	setp.eq.s32 	%p50, %r233, 0;
	add.s32 	%r234, %r233, -1;
	shl.b32 	%r235, %r222, %r234;
	cvt.u16.u32 	%rs138, %r235;
	selp.b16 	%rs139, 0, %rs138, %p50;
	or.b16  	%rs140, %rs139, %rs137;
	ld.global.s8 	%r236, [%rd74+5];
	setp.eq.s32 	%p51, %r236, 0;
	add.s32 	%r237, %r236, -1;
	shl.b32 	%r238, %r222, %r237;
	cvt.u16.u32 	%rs141, %r238;
	selp.b16 	%rs142, 0, %rs141, %p51;
	or.b16  	%rs143, %rs142, %rs140;
	ld.global.s8 	%r239, [%rd74+6];
	setp.eq.s32 	%p52, %r239, 0;
	add.s32 	%r240, %r239, -1;
	shl.b32 	%r241, %r222, %r240;
	cvt.u16.u32 	%rs144, %r241;
	selp.b16 	%rs145, 0, %rs144, %p52;
	or.b16  	%rs146, %rs145, %rs143;
	ld.global.s8 	%r242, [%rd74+7];
	setp.eq.s32 	%p53, %r242, 0;
	add.s32 	%r243, %r242, -1;
	shl.b32 	%r244, %r222, %r243;
	cvt.u16.u32 	%rs147, %r244;
	selp.b16 	%rs148, 0, %rs147, %p53;
	or.b16  	%rs149, %rs148, %rs146;
	ld.global.s8 	%r245, [%rd74+8];
	setp.eq.s32 	%p54, %r245, 0;
	add.s32 	%r246, %r245, -1;
	shl.b32 	%r247, %r222, %r246;
	cvt.u16.u32 	%rs150, %r247;
	selp.b16 	%rs151, 0, %rs150, %p54;
	or.b16  	%rs152, %rs151, %rs149;
	ld.global.s8 	%r248, [%rd74+9];
	setp.eq.s32 	%p55, %r248, 0;
	add.s32 	%r249, %r248, -1;
	shl.b32 	%r250, %r222, %r249;
	cvt.u16.u32 	%rs153, %r250;
	selp.b16 	%rs154, 0, %rs153, %p55;
	or.b16  	%rs155, %rs154, %rs152;
	ld.global.s8 	%r251, [%rd74+10];
	setp.eq.s32 	%p56, %r251, 0;
	add.s32 	%r252, %r251, -1;
	shl.b32 	%r253, %r222, %r252;
	cvt.u16.u32 	%rs156, %r253;
	selp.b16 	%rs157, 0, %rs156, %p56;
	or.b16  	%rs158, %rs157, %rs155;
	ld.global.s8 	%r254, [%rd74+11];
	setp.eq.s32 	%p57, %r254, 0;
	add.s32 	%r255, %r254, -1;
	shl.b32 	%r256, %r222, %r255;
	cvt.u16.u32 	%rs159, %r256;
	selp.b16 	%rs160, 0, %rs159, %p57;
	or.b16  	%rs161, %rs160, %rs158;
	ld.global.s8 	%r257, [%rd74+12];
	setp.eq.s32 	%p58, %r257, 0;
	add.s32 	%r258, %r257, -1;
	shl.b32 	%r259, %r222, %r258;
	cvt.u16.u32 	%rs162, %r259;
	selp.b16 	%rs163, 0, %rs162, %p58;
	or.b16  	%rs164, %rs163, %rs161;
	ld.global.s8 	%r260, [%rd74+13];
	setp.eq.s32 	%p59, %r260, 0;
	add.s32 	%r261, %r260, -1;
	shl.b32 	%r262, %r222, %r261;
	cvt.u16.u32 	%rs165, %r262;
	selp.b16 	%rs166, 0, %rs165, %p59;
	or.b16  	%rs167, %rs166, %rs164;
	ld.global.s8 	%r263, [%rd74+14];
	setp.eq.s32 	%p60, %r263, 0;
	add.s32 	%r264, %r263, -1;
	shl.b32 	%r265, %r222, %r264;
	cvt.u16.u32 	%rs168, %r265;
	selp.b16 	%rs169, 0, %rs168, %p60;
	or.b16  	%rs170, %rs169, %rs167;
	ld.global.s8 	%r266, [%rd74+15];
	setp.eq.s32 	%p61, %r266, 0;
	add.s32 	%r267, %r266, -1;
	shl.b32 	%r268, %r222, %r267;
	cvt.u16.u32 	%rs171, %r268;
	selp.b16 	%rs172, 0, %rs171, %p61;
	or.b16  	%rs232, %rs172, %rs170;
	add.s32 	%r384, %r384, 16;
	add.s32 	%r383, %r383, 16;
	setp.ne.s32 	%p62, %r383, %r11;
	@%p62 bra 	$L__BB0_22;
$L__BB0_23:
	setp.eq.s32 	%p63, %r10, 0;
	@%p63 bra 	$L__BB0_33;
	setp.lt.u32 	%p64, %r10, 8;
	@%p64 bra 	$L__BB0_26;
	add.s32 	%r269, %r384, %r53;
	cvt.s64.s32 	%rd75, %r269;
	add.s64 	%rd76, %rd1, %rd75;
	ld.global.s8 	%r270, [%rd76];
	setp.eq.s32 	%p65, %r270, 0;
	add.s32 	%r271, %r270, -1;
	mov.b32 	%r272, 1;
	shl.b32 	%r273, %r272, %r271;
	cvt.u16.u32 	%rs174, %r273;
	selp.b16 	%rs175, 0, %rs174, %p65;
	ld.global.s8 	%r274, [%rd76+1];
	setp.eq.s32 	%p66, %r274, 0;
	add.s32 	%r275, %r274, -1;
	shl.b32 	%r276, %r272, %r275;
	cvt.u16.u32 	%rs176, %r276;
	selp.b16 	%rs177, 0, %rs176, %p66;
	or.b16  	%rs178, %rs175, %rs177;
	ld.global.s8 	%r277, [%rd76+2];
	setp.eq.s32 	%p67, %r277, 0;
	add.s32 	%r278, %r277, -1;
	shl.b32 	%r279, %r272, %r278;
	cvt.u16.u32 	%rs179, %r279;
	selp.b16 	%rs180, 0, %rs179, %p67;
	or.b16  	%rs181, %rs178, %rs180;
	ld.global.s8 	%r280, [%rd76+3];
	setp.eq.s32 	%p68, %r280, 0;
	add.s32 	%r281, %r280, -1;
	shl.b32 	%r282, %r272, %r281;
	cvt.u16.u32 	%rs182, %r282;
	selp.b16 	%rs183, 0, %rs182, %p68;
	or.b16  	%rs184, %rs181, %rs183;
	ld.global.s8 	%r283, [%rd76+4];
	setp.eq.s32 	%p69, %r283, 0;
	add.s32 	%r284, %r283, -1;
	shl.b32 	%r285, %r272, %r284;
	cvt.u16.u32 	%rs185, %r285;
	selp.b16 	%rs186, 0, %rs185, %p69;
	or.b16  	%rs187, %rs184, %rs186;
	ld.global.s8 	%r286, [%rd76+5];
	setp.eq.s32 	%p70, %r286, 0;
	add.s32 	%r287, %r286, -1;
	shl.b32 	%r288, %r272, %r287;
	cvt.u16.u32 	%rs188, %r288;
	selp.b16 	%rs189, 0, %rs188, %p70;
	or.b16  	%rs190, %rs187, %rs189;
	ld.global.s8 	%r289, [%rd76+6];
	setp.eq.s32 	%p71, %r289, 0;
	add.s32 	%r290, %r289, -1;
	shl.b32 	%r291, %r272, %r290;
	cvt.u16.u32 	%rs191, %r291;
	selp.b16 	%rs192, 0, %rs191, %p71;
	or.b16  	%rs193, %rs190, %rs192;
	ld.global.s8 	%r292, [%rd76+7];
	setp.eq.s32 	%p72, %r292, 0;
	add.s32 	%r293, %r292, -1;
	shl.b32 	%r294, %r272, %r293;
	cvt.u16.u32 	%rs194, %r294;
	selp.b16 	%rs195, 0, %rs194, %p72;
	or.b16  	%rs196, %rs193, %rs195;
	or.b16  	%rs232, %rs196, %rs232;
	add.s32 	%r384, %r384, 8;
$L__BB0_26:
	setp.eq.s32 	%p73, %r12, 0;
	@%p73 bra 	$L__BB0_33;
	setp.lt.u32 	%p74, %r12, 4;
	@%p74 bra 	$L__BB0_29;
	add.s32 	%r295, %r384, %r53;
	cvt.s64.s32 	%rd77, %r295;
	add.s64 	%rd78, %rd1, %rd77;
	ld.global.s8 	%r296, [%rd78];
	setp.eq.s32 	%p75, %r296, 0;
	add.s32 	%r297, %r296, -1;
	mov.b32 	%r298, 1;
	shl.b32 	%r299, %r298, %r297;
	cvt.u16.u32 	%rs198, %r299;
	selp.b16 	%rs199, 0, %rs198, %p75;
	ld.global.s8 	%r300, [%rd78+1];
	setp.eq.s32 	%p76, %r300, 0;
	add.s32 	%r301, %r300, -1;
	shl.b32 	%r302, %r298, %r301;
	cvt.u16.u32 	%rs200, %r302;
	selp.b16 	%rs201, 0, %rs200, %p76;
	or.b16  	%rs202, %rs199, %rs201;
	ld.global.s8 	%r303, [%rd78+2];
	setp.eq.s32 	%p77, %r303, 0;
	add.s32 	%r304, %r303, -1;
	shl.b32 	%r305, %r298, %r304;
	cvt.u16.u32 	%rs203, %r305;
	selp.b16 	%rs204, 0, %rs203, %p77;
	or.b16  	%rs205, %rs202, %rs204;
	ld.global.s8 	%r306, [%rd78+3];
	setp.eq.s32 	%p78, %r306, 0;
	add.s32 	%r307, %r306, -1;
	shl.b32 	%r308, %r298, %r307;
	cvt.u16.u32 	%rs206, %r308;
	selp.b16 	%rs207, 0, %rs206, %p78;
	or.b16  	%rs208, %rs205, %rs207;
	or.b16  	%rs232, %rs208, %rs232;
	add.s32 	%r384, %r384, 4;
$L__BB0_29:
	setp.eq.s32 	%p79, %r13, 0;
	@%p79 bra 	$L__BB0_33;
	setp.eq.s32 	%p80, %r13, 1;
	add.s32 	%r309, %r384, %r53;
	cvt.s64.s32 	%rd79, %r309;
	add.s64 	%rd3, %rd1, %rd79;
	ld.global.s8 	%r310, [%rd3];
	setp.eq.s32 	%p81, %r310, 0;
	add.s32 	%r311, %r310, -1;
	mov.b32 	%r312, 1;
	shl.b32 	%r313, %r312, %r311;
	cvt.u16.u32 	%rs209, %r313;
	selp.b16 	%rs210, 0, %rs209, %p81;
	or.b16  	%rs232, %rs210, %rs232;
	@%p80 bra 	$L__BB0_33;
	setp.eq.s32 	%p82, %r13, 2;
	ld.global.s8 	%r314, [%rd3+1];
	setp.eq.s32 	%p83, %r314, 0;
	add.s32 	%r315, %r314, -1;
	mov.b32 	%r316, 1;
	shl.b32 	%r317, %r316, %r315;
	cvt.u16.u32 	%rs211, %r317;
	selp.b16 	%rs212, 0, %rs211, %p83;
	or.b16  	%rs232, %rs212, %rs232;
	@%p82 bra 	$L__BB0_33;
	ld.global.s8 	%r318, [%rd3+2];
	setp.eq.s32 	%p84, %r318, 0;
	add.s32 	%r319, %r318, -1;
	mov.b32 	%r320, 1;
	shl.b32 	%r321, %r320, %r319;
	cvt.u16.u32 	%rs213, %r321;
	selp.b16 	%rs214, 0, %rs213, %p84;
	or.b16  	%rs232, %rs214, %rs232;
$L__BB0_33:
	add.s32 	%r381, %r381, 1;
	setp.lt.s32 	%p85, %r381, %r51;
	@%p85 bra 	$L__BB0_20;
$L__BB0_34:
	setp.lt.s32 	%p86, %r89, 1;
	mov.b16 	%rs234, 0;
	mov.b32 	%r397, 0;
	@%p86 bra 	$L__BB0_43;
	setp.lt.u32 	%p87, %r6, 3;
	cvt.u32.u16 	%r325, %rs232;
	cvt.s32.s8 	%r395, %r325;
	mov.b32 	%r393, 0;
	mov.u32 	%r398, %r393;
	mov.u32 	%r397, %r393;
	@%p87 bra 	$L__BB0_38;
	mov.b32 	%r387, 0;
	mov.u32 	%r398, %r387;
	mov.u32 	%r397, %r387;
$L__BB0_37:
	and.b32  	%r327, %r395, 1;
	setp.eq.s32 	%p88, %r327, 0;
	add.s32 	%r328, %r387, 1;
	xor.b32  	%r329, %r327, 1;
	add.s32 	%r330, %r329, %r397;
	selp.b32 	%r331, %r328, %r398, %p88;
	shr.u32 	%r332, %r395, 1;
	and.b32  	%r333, %r332, 1;
	setp.eq.s32 	%p89, %r333, 0;
	add.s32 	%r334, %r387, 2;
	xor.b32  	%r335, %r333, 1;
	add.s32 	%r336, %r335, %r330;
	selp.b32 	%r337, %r334, %r331, %p89;
	shr.u32 	%r338, %r395, 2;
	and.b32  	%r339, %r338, 1;
	setp.eq.s32 	%p90, %r339, 0;
	add.s32 	%r340, %r387, 3;
	xor.b32  	%r341, %r339, 1;
	add.s32 	%r342, %r341, %r336;
	selp.b32 	%r343, %r340, %r337, %p90;
	shr.u32 	%r344, %r395, 3;
	and.b32  	%r345, %r344, 1;
	setp.eq.s32 	%p91, %r345, 0;
	add.s32 	%r387, %r387, 4;
	xor.b32  	%r346, %r345, 1;
	add.s32 	%r397, %r346, %r342;
	selp.b32 	%r398, %r387, %r343, %p91;
	shr.s32 	%r395, %r395, 4;
	and.b32  	%r393, %r89, 2147483644;
	setp.ne.s32 	%p92, %r387, %r393;
	@%p92 bra 	$L__BB0_37;
$L__BB0_38:
	setp.eq.s32 	%p93, %r8, 0;
	@%p93 bra 	$L__BB0_42;
	setp.eq.s32 	%p94, %r8, 1;
	and.b32  	%r347, %r395, 1;
	setp.eq.s32 	%p95, %r347, 0;
	add.s32 	%r348, %r393, 1;
	xor.b32  	%r349, %r347, 1;
	add.s32 	%r397, %r349, %r397;
	selp.b32 	%r398, %r348, %r398, %p95;
	@%p94 bra 	$L__BB0_42;
	setp.eq.s32 	%p96, %r8, 2;
	shr.u32 	%r350, %r395, 1;
	and.b32  	%r351, %r350, 1;
	setp.eq.s32 	%p97, %r351, 0;
	add.s32 	%r352, %r393, 2;
	xor.b32  	%r353, %r351, 1;
	add.s32 	%r397, %r353, %r397;
	selp.b32 	%r398, %r352, %r398, %p97;
	@%p96 bra 	$L__BB0_42;
	shr.u32 	%r354, %r395, 2;
	and.b32  	%r355, %r354, 1;
	setp.eq.s32 	%p98, %r355, 0;
	add.s32 	%r356, %r393, 3;
	xor.b32  	%r357, %r355, 1;
	add.s32 	%r397, %r357, %r397;
	selp.b32 	%r398, %r356, %r398, %p98;
$L__BB0_42:
	cvt.u16.u32 	%rs234, %r398;
$L__BB0_43:
	setp.ne.s32 	%p99, %r397, 1;
	@%p99 bra 	$L__BB0_45;
	st.global.u8 	[%rd2], %rs234;
	mov.b32 	%r358, 1;
	st.shared.u32 	[_ZZ10solveBoardPcS_iE13progress_flag], %r358;
$L__BB0_45:
	bar.sync 	0;
	ld.shared.u32 	%r359, [_ZZ10solveBoardPcS_iE13progress_flag];
	setp.ne.s32 	%p100, %r359, 0;
	@%p100 bra 	$L__BB0_5;
	setp.eq.s32 	%p101, %r397, 0;
	@%p101 bra 	$L__BB0_48;
	atom.shared.min.s32 	%r360, [_ZZ10solveBoardPcS_iE21min_possibility_count], %r397;
$L__BB0_48:
	bar.sync 	0;
	ld.shared.u32 	%r361, [_ZZ10solveBoardPcS_iE21min_possibility_count];
	setp.ne.s32 	%p102, %r397, %r361;
	@%p102 bra 	$L__BB0_50;
	atom.shared.min.s32 	%r362, [_ZZ10solveBoardPcS_iE28min_possibility_thread_idx_x], %r3;
$L__BB0_50:
	bar.sync 	0;
	ld.shared.u32 	%r363, [_ZZ10solveBoardPcS_iE21min_possibility_count];
	setp.ne.s32 	%p103, %r397, %r363;
	ld.shared.u32 	%r364, [_ZZ10solveBoardPcS_iE28min_possibility_thread_idx_x];
	setp.ne.s32 	%p104, %r3, %r364;
	or.pred  	%p105, %p103, %p104;
	@%p105 bra 	$L__BB0_52;
	atom.shared.min.s32 	%r367, [_ZZ10solveBoardPcS_iE28min_possibility_thread_idx_y], %r4;
$L__BB0_52:
	bar.sync 	0;
$L__BB0_53:
	ret;

}


// ===== COMPILED SASS (sm_100) =====

	.target	sm_100

	.elftype	@"ET_EXEC"


//--------------------- .note.nv.tkinfo           --------------------------
	.section	.note.nv.tkinfo,"",@"SHT_NOTE"
	.sectionflags	@"SHF_NOTE_NV_TKINFO"
	.tkinfo
        /*0018*/ 	.word	0x00000002
        /*0030*/ 	.string	""
        /*0030*/ 	.string	"ptxas"
        /*0030*/ 	.string	"Cuda compilation tools, release 13.0, V13.0.88"
        /*0030*/ 	.string	"Build cuda_13.0.r13.0/compiler.36424714_0"
        /*0030*/ 	.string	"-arch sm_100 -m 64 "



//--------------------- .note.nv.cuinfo           --------------------------
	.section	.note.nv.cuinfo,"",@"SHT_NOTE"
	.sectionflags	@"SHF_NOTE_NV_CUINFO"
        /*0018*/ 	.short	0x0002
        /*001a*/ 	.short	0x0064
        /*001c*/ 	.short	0x0082
	.zero		2


//--------------------- .nv.info                  --------------------------
	.section	.nv.info,"",@"SHT_CUDA_INFO"
	.align	4


	//----- nvinfo : EIATTR_REGCOUNT
	.align		4
        /*0000*/ 	.byte	0x04, 0x2f
        /*0002*/ 	.short	(.L_1 - .L_0)
	.align		4
.L_0:
        /*0004*/ 	.word	index@(_Z10solveBoardPcS_i)
        /*0008*/ 	.word	0x00000020


	//----- nvinfo : EIATTR_FRAME_SIZE
	.align		4
.L_1:
        /*000c*/ 	.byte	0x04, 0x11
        /*000e*/ 	.short	(.L_3 - .L_2)
	.align		4
.L_2:
        /*0010*/ 	.word	index@($__internal_0_$__cuda_sm20_sqrt_rn_f32_slowpath)
        /*0014*/ 	.word	0x00000000


	//----- nvinfo : EIATTR_FRAME_SIZE
	.align		4
.L_3:
        /*0018*/ 	.byte	0x04, 0x11
        /*001a*/ 	.short	(.L_5 - .L_4)
	.align		4
.L_4:
        /*001c*/ 	.word	index@(_Z10solveBoardPcS_i)
        /*0020*/ 	.word	0x00000000


	//----- nvinfo : EIATTR_MIN_STACK_SIZE
	.align		4
.L_5:
        /*0024*/ 	.byte	0x04, 0x12
        /*0026*/ 	.short	(.L_7 - .L_6)
	.align		4
.L_6:
        /*0028*/ 	.word	index@(_Z10solveBoardPcS_i)
        /*002c*/ 	.word	0x00000000
.L_7:


//--------------------- .nv.compat                --------------------------
	.section	.nv.compat,"",@"SHT_CUDA_COMPAT_INFO"
	.align	4
        /*0000*/ 	.byte	0x02, 0x09, 0x00, 0x00, 0x02, 0x02, 0x01, 0x00, 0x02, 0x05, 0x05, 0x00, 0x03, 0x07, 0x01, 0x01
        /*0010*/ 	.byte	0x02, 0x03, 0x00, 0x00, 0x02, 0x06, 0x01, 0x00, 0x04, 0x0b, 0x08, 0x00, 0x01, 0x00, 0x00, 0x00
        /*0020*/ 	.byte	0x00, 0x00, 0x00, 0x00


//--------------------- .nv.info._Z10solveBoardPcS_i --------------------------
	.section	.nv.info._Z10solveBoardPcS_i,"",@"SHT_CUDA_INFO"
	.sectionflags	@""
	.align	4


	//----- nvinfo : EIATTR_CUDA_API_VERSION
	.align		4
        /*0000*/ 	.byte	0x04, 0x37
        /*0002*/ 	.short	(.L_9 - .L_8)
.L_8:
        /*0004*/ 	.word	0x00000082


	//----- nvinfo : EIATTR_KPARAM_INFO
	.align		4
.L_9:
        /*0008*/ 	.byte	0x04, 0x17
        /*000a*/ 	.short	(.L_11 - .L_10)
.L_10:
        /*000c*/ 	.word	0x00000000
        /*0010*/ 	.short	0x0002
        /*0012*/ 	.short	0x0010
        /*0014*/ 	.byte	0x00, 0xf0, 0x11, 0x00


	//----- nvinfo : EIATTR_KPARAM_INFO
	.align		4
.L_11:
        /*0018*/ 	.byte	0x04, 0x17
        /*001a*/ 	.short	(.L_13 - .L_12)
.L_12:
        /*001c*/ 	.word	0x00000000
        /*0020*/ 	.short	0x0001
        /*0022*/ 	.short	0x0008
        /*0024*/ 	.byte	0x00, 0xf5, 0x21, 0x00


	//----- nvinfo : EIATTR_KPARAM_INFO
	.align		4
.L_13:
        /*0028*/ 	.byte	0x04, 0x17
        /*002a*/ 	.short	(.L_15 - .L_14)
.L_14:
        /*002c*/ 	.word	0x00000000
        /*0030*/ 	.short	0x0000
        /*0032*/ 	.short	0x0000
        /*0034*/ 	.byte	0x00, 0xf5, 0x21, 0x00


	//----- nvinfo : EIATTR_SPARSE_MMA_MASK
	.align		4
.L_15:
        /*0038*/ 	.byte	0x03, 0x50
        /*003a*/ 	.short	0x0000


	//----- nvinfo : EIATTR_MAXREG_COUNT
	.align		4
        /*003c*/ 	.byte	0x03, 0x1b
        /*003e*/ 	.short	0x00ff


	//----- nvinfo : EIATTR_NUM_BARRIERS
	.align		4
        /*0040*/ 	.byte	0x02, 0x4c
        /*0042*/ 	.byte	0x01
	.zero		1


	//----- nvinfo : EIATTR_MERCURY_ISA_VERSION
	.align		4
        /*0044*/ 	.byte	0x03, 0x5f
        /*0046*/ 	.short	0x0101


	//----- nvinfo : EIATTR_INT_WARP_WIDE_INSTR_OFFSETS
	.align		4
        /*0048*/ 	.byte	0x04, 0x31
        /*004a*/ 	.short	(.L_17 - .L_16)


	//   ....[0]....
.L_16:
        /*004c*/ 	.word	0x00002bf0


	//   ....[1]....
        /*0050*/ 	.word	0x00002c00


	//   ....[2]....
        /*0054*/ 	.word	0x00002ce0


	//   ....[3]....
        /*0058*/ 	.word	0x00002cf0


	//   ....[4]....
        /*005c*/ 	.word	0x00002df0


	//   ....[5]....
        /*0060*/ 	.word	0x00002e00


	//----- nvinfo : EIATTR_VRC_CTA_INIT_COUNT
	.align		4
.L_17:
        /*0064*/ 	.byte	0x02, 0x4a
	.zero		1
	.zero		1


	//----- nvinfo : EIATTR_EXIT_INSTR_OFFSETS
	.align		4
        /*0068*/ 	.byte	0x04, 0x1c
        /*006a*/ 	.short	(.L_19 - .L_18)


	//   ....[0]....
.L_18:
        /*006c*/ 	.word	0x00000210


	//   ....[1]....
        /*0070*/ 	.word	0x00000270


	//   ....[2]....
        /*0074*/ 	.word	0x00000400


	//   ....[3]....
        /*0078*/ 	.word	0x00002e90


	//----- nvinfo : EIATTR_CRS_STACK_SIZE
	.align		4
.L_19:
        /*007c*/ 	.byte	0x04, 0x1e
        /*007e*/ 	.short	(.L_21 - .L_20)
.L_20:
        /*0080*/ 	.word	0x00000000


	//----- nvinfo : EIATTR_CBANK_PARAM_SIZE
	.align		4
.L_21:
        /*0084*/ 	.byte	0x03, 0x19
        /*0086*/ 	.short	0x0014


	//----- nvinfo : EIATTR_PARAM_CBANK
	.align		4
        /*0088*/ 	.byte	0x04, 0x0a
        /*008a*/ 	.short	(.L_23 - .L_22)
	.align		4
.L_22:
        /*008c*/ 	.word	index@(.nv.constant0._Z10solveBoardPcS_i)
        /*0090*/ 	.short	0x0380
        /*0092*/ 	.short	0x0014


	//----- nvinfo : EIATTR_SW_WAR
	.align		4
.L_23:
        /*0094*/ 	.byte	0x04, 0x36
        /*0096*/ 	.short	(.L_25 - .L_24)
.L_24:
        /*0098*/ 	.word	0x00000008
.L_25:


//--------------------- .nv.callgraph             --------------------------
	.section	.nv.callgraph,"",@"SHT_CUDA_CALLGRAPH"
	.align	4
	.sectionentsize	8
	.align		4
        /*0000*/ 	.word	0x00000000
	.align		4
        /*0004*/ 	.word	0xffffffff
	.align		4
        /*0008*/ 	.word	0x00000000
	.align		4
        /*000c*/ 	.word	0xfffffffe
	.align		4
        /*0010*/ 	.word	0x00000000
	.align		4
        /*0014*/ 	.word	0xfffffffd
	.align		4
        /*0018*/ 	.word	0x00000000
	.align		4
        /*001c*/ 	.word	0xfffffffc


//--------------------- .text._Z10solveBoardPcS_i --------------------------
	.section	.text._Z10solveBoardPcS_i,"ax",@progbits
	.align	128
        .global         _Z10solveBoardPcS_i
        .type           _Z10solveBoardPcS_i,@function
        .size           _Z10solveBoardPcS_i,(.L_x_27 - _Z10solveBoardPcS_i)
        .other          _Z10solveBoardPcS_i,@"STO_CUDA_ENTRY STV_DEFAULT"
_Z10solveBoardPcS_i:
.text._Z10solveBoardPcS_i:
[----:B------:R-:W-:Y:S08]  /*0000*/  LDC R1, c[0x0][0x37c] ;  /* 0x0000df00ff017b82 */ /* 0x000ff00000000800 */
[----:B------:R-:W0:Y:S01]  /*0010*/  S2UR UR11, SR_CTAID.X ;  /* 0x00000000000b79c3 */ /* 0x000e220000002500 */
[----:B------:R-:W0:Y:S01]  /*0020*/  LDCU.64 UR4, c[0x0][0x388] ;  /* 0x00007100ff0477ac */ /* 0x000e220008000a00 */
[----:B------:R-:W1:Y:S01]  /*0030*/  LDCU UR10, c[0x0][0x390] ;  /* 0x00007200ff0a77ac */ /* 0x000e620008000800 */
[----:B------:R-:W2:Y:S01]  /*0040*/  LDCU.64 UR12, c[0x0][0x358] ;  /* 0x00006b00ff0c77ac */ /* 0x000ea20008000a00 */
[----:B------:R-:W3:Y:S01]  /*0050*/  LDCU.64 UR6, c[0x0][0x380] ;  /* 0x00007000ff0677ac */ /* 0x000ee20008000a00 */
[----:B0-----:R-:W-:Y:S01]  /*0060*/  UIADD3 UR4, UP0, UPT, UR11, UR4, URZ ;  /* 0x000000040b047290 */ /* 0x001fe2000ff1e0ff */
[----:B-1----:R-:W-:-:S03]  /*0070*/  I2FP.F32.S32 R0, UR10 ;  /* 0x0000000a00007c45 */ /* 0x002fc60008201400 */
[----:B------:R-:W-:Y:S02]  /*0080*/  UIADD3.X UR5, UPT, UPT, URZ, UR5, URZ, UP0, !UPT ;  /* 0x00000005ff057290 */ /* 0x000fe400087fe4ff */
[----:B------:R-:W-:Y:S01]  /*0090*/  USHF.R.S32.HI UR8, URZ, 0x1f, UR10 ;  /* 0x0000001fff087899 */ /* 0x000fe2000801140a */
[----:B------:R-:W-:Y:S02]  /*00a0*/  IMAD.U32 R2, RZ, RZ, UR4 ;  /* 0x00000004ff027e24 */ /* 0x000fe4000f8e00ff */
[----:B------:R-:W-:Y:S01]  /*00b0*/  VIADD R5, R0, 0xf3000000 ;  /* 0xf300000000057836 */ /* 0x000fe20000000000 */
[----:B------:R-:W-:Y:S01]  /*00c0*/  UIMAD UR9, UR8, UR11, URZ ;  /* 0x0000000b080972a4 */ /* 0x000fe2000f8e02ff */
[----:B------:R-:W-:Y:S01]  /*00d0*/  IMAD.U32 R3, RZ, RZ, UR5 ;  /* 0x00000005ff037e24 */ /* 0x000fe2000f8e00ff */
[----:B------:R-:W-:Y:S02]  /*00e0*/  UIMAD.WIDE.U32 UR4, UR11, UR10, URZ ;  /* 0x0000000a0b0472a5 */ /* 0x000fe4000f8e00ff */
[----:B------:R-:W-:-:S02]  /*00f0*/  ISETP.GT.U32.AND P0, PT, R5, 0x727fffff, PT ;  /* 0x727fffff0500780c */ /* 0x000fc40003f04070 */
[----:B------:R-:W-:Y:S01]  /*0100*/  UIADD3 UR5, UPT, UPT, UR5, UR9, URZ ;  /* 0x0000000905057290 */ /* 0x000fe2000fffe0ff */
[----:B--2---:R0:W5:Y:S01]  /*0110*/  LDG.E.U8 R4, desc[UR12][R2.64] ;  /* 0x0000000c02047981 */ /* 0x004162000c1e1100 */
[----:B---3--:R-:W-:Y:S02]  /*0120*/  UIMAD.WIDE.U32 UR6, UR4, UR10, UR6 ;  /* 0x0000000a040672a5 */ /* 0x008fe4000f8e0006 */
[----:B------:R-:W-:-:S04]  /*0130*/  UIMAD UR5, UR5, UR10, URZ ;  /* 0x0000000a050572a4 */ /* 0x000fc8000f8e02ff */
[----:B------:R-:W-:Y:S01]  /*0140*/  UIMAD UR5, UR8, UR4, UR5 ;  /* 0x00000004080572a4 */ /* 0x000fe2000f8e0205 */
[----:B0-----:R0:W1:Y:S03]  /*0150*/  MUFU.RSQ R3, R0 ;  /* 0x0000000000037308 */ /* 0x0010660000001400 */
[----:B------:R-:W-:Y:S01]  /*0160*/  UIADD3 UR5, UPT, UPT, UR7, UR5, URZ ;  /* 0x0000000507057290 */ /* 0x000fe2000fffe0ff */
[----:B------:R-:W-:Y:S11]  /*0170*/  @!P0 BRA `(.L_x_0) ;  /* 0x0000000000108947 */ /* 0x000ff60003800000 */
[----:B------:R-:W-:-:S07]  /*0180*/  MOV R6, 0x1a0 ;  /* 0x000001a000067802 */ /* 0x000fce0000000f00 */
[----:B01---5:R-:W-:Y:S05]  /*0190*/  CALL.REL.NOINC `($__internal_0_$__cuda_sm20_sqrt_rn_f32_slowpath) ;  /* 0x0000002c00407944 */ /* 0x023fea0003c00000 */
[----:B------:R-:W-:Y:S01]  /*01a0*/  IMAD.MOV.U32 R2, RZ, RZ, R0 ;  /* 0x000000ffff027224 */ /* 0x000fe200078e0000 */
[----:B------:R-:W-:Y:S06]  /*01b0*/  BRA `(.L_x_1) ;  /* 0x0000000000107947 */ /* 0x000fec0003800000 */
.L_x_0:
[----:B-1----:R-:W-:Y:S01]  /*01c0*/  FMUL.FTZ R5, R0, R3 ;  /* 0x0000000300057220 */ /* 0x002fe20000410000 */
[----:B------:R-:W-:-:S03]  /*01d0*/  FMUL.FTZ R2, R3, 0.5 ;  /* 0x3f00000003027820 */ /* 0x000fc60000410000 */
[----:B0-----:R-:W-:-:S04]  /*01e0*/  FFMA R0, -R5, R5, R0 ;  /* 0x0000000505007223 */ /* 0x001fc80000000100 */
[----:B------:R-:W-:-:S07]  /*01f0*/  FFMA R2, R0, R2, R5 ;  /* 0x0000000200027223 */ /* 0x000fce0000000005 */
.L_x_1:
[----:B-----5:R-:W-:-:S13]  /*0200*/  ISETP.NE.AND P0, PT, R4, 0x1, PT ;  /* 0x000000010400780c */ /* 0x020fda0003f05270 */
[----:B------:R-:W-:Y:S05]  /*0210*/  @P0 EXIT ;  /* 0x000000000000094d */ /* 0x000fea0003800000 */
[----:B------:R-:W0:Y:S01]  /*0220*/  S2R R3, SR_TID.X ;  /* 0x0000000000037919 */ /* 0x000e220000002100 */
[----:B------:R-:W1:Y:S01]  /*0230*/  LDC R8, c[0x0][0x390] ;  /* 0x0000e400ff087b82 */ /* 0x000e620000000800 */
[----:B------:R-:W0:Y:S02]  /*0240*/  S2R R0, SR_TID.Y ;  /* 0x0000000000007919 */ /* 0x000e240000002200 */
[----:B0-----:R-:W-:-:S04]  /*0250*/  VIMNMX.U32 R5, PT, PT, R3, R0, !PT ;  /* 0x0000000003057248 */ /* 0x001fc80007fe0000 */
[----:B-1----:R-:W-:-:S13]  /*0260*/  ISETP.GE.U32.AND P0, PT, R5, R8, PT ;  /* 0x000000080500720c */ /* 0x002fda0003f06070 */
[----:B------:R-:W-:Y:S05]  /*0270*/  @P0 EXIT ;  /* 0x000000000000094d */ /* 0x000fea0003800000 */
[----:B------:R-:W0:Y:S01]  /*0280*/  S2R R4, SR_CTAID.Y ;  /* 0x0000000000047919 */ /* 0x000e220000002600 */
[----:B------:R-:W1:Y:S01]  /*0290*/  F2I.TRUNC.NTZ R2, R2 ;  /* 0x0000000200027305 */ /* 0x000e62000020f100 */
[----:B------:R-:W-:Y:S01]  /*02a0*/  IMAD.MOV.U32 R9, RZ, RZ, R8 ;  /* 0x000000ffff097224 */ /* 0x000fe200078e0008 */
[----:B------:R-:W-:Y:S01]  /*02b0*/  LOP3.LUT R6, R8, 0x7ffffff8, RZ, 0xc0, !PT ;  /* 0x7ffffff808067812 */ /* 0x000fe200078ec0ff */
[----:B------:R-:W-:Y:S01]  /*02c0*/  IMAD R14, R3, R8, R0 ;  /* 0x00000008030e7224 */ /* 0x000fe200078e0200 */
[----:B-1----:R-:W-:-:S04]  /*02d0*/  VIMNMX R7, PT, PT, R2, 0x1, !PT ;  /* 0x0000000102077848 */ /* 0x002fc80007fe0100 */
[----:B------:R-:W-:Y:S02]  /*02e0*/  LOP3.LUT R7, R7, 0x7ffffff0, RZ, 0xc0, !PT ;  /* 0x7ffffff007077812 */ /* 0x000fe400078ec0ff */
[----:B0-----:R-:W-:-:S13]  /*02f0*/  LOP3.LUT P0, RZ, R4, UR11, RZ, 0xfc, !PT ;  /* 0x0000000b04ff7c12 */ /* 0x001fda000f80fcff */
[----:B------:R-:W0:Y:S01]  /*0300*/  @!P0 S2R R5, SR_CgaCtaId ;  /* 0x0000000000058919 */ /* 0x000e220000008800 */
[----:B------:R-:W-:-:S04]  /*0310*/  @!P0 MOV R4, 0x400 ;  /* 0x0000040000048802 */ /* 0x000fc80000000f00 */
[----:B0-----:R-:W-:Y:S01]  /*0320*/  @!P0 LEA R11, R5, R4, 0x18 ;  /* 0x00000004050b8211 */ /* 0x001fe200078ec0ff */
[C---:B------:R-:W-:Y:S01]  /*0330*/  VIADD R4, R8.reuse, 0xffffffff ;  /* 0xffffffff08047836 */ /* 0x040fe20000000000 */
[----:B------:R-:W-:-:S03]  /*0340*/  LOP3.LUT R5, R8, 0x3, RZ, 0xc0, !PT ;  /* 0x0000000308057812 */ /* 0x000fc600078ec0ff */
[----:B------:R0:W-:Y:S04]  /*0350*/  @!P0 STS.64 [R11+0x8], R8 ;  /* 0x000008080b008388 */ /* 0x0001e80000000a00 */
[----:B------:R0:W-:Y:S01]  /*0360*/  @!P0 STS [R11+0x4], R8 ;  /* 0x000004080b008388 */ /* 0x0001e20000000800 */
[----:B------:R-:W-:-:S05]  /*0370*/  IADD3 R14, P0, PT, R14, UR6, RZ ;  /* 0x000000060e0e7c10 */ /* 0x000fca000ff1e0ff */
[----:B------:R-:W-:-:S08]  /*0380*/  IMAD.X R15, RZ, RZ, UR5, P0 ;  /* 0x00000005ff0f7e24 */ /* 0x000fd000080e06ff */
.L_x_18:
[----:B------:R-:W1:Y:S01]  /*0390*/  S2UR UR8, SR_CgaCtaId ;  /* 0x00000000000879c3 */ /* 0x000e620000008800 */
[----:B------:R-:W-:Y:S02]  /*03a0*/  UMOV UR4, 0x400 ;  /* 0x0000040000047882 */ /* 0x000fe40000000000 */
[----:B-1----:R-:W-:-:S09]  /*03b0*/  ULEA UR4, UR8, UR4, 0x18 ;  /* 0x0000000408047291 */ /* 0x002fd2000f8ec0ff */
[----:B------:R-:W-:Y:S01]  /*03c0*/  STS [UR4], RZ ;  /* 0x000000ffff007988 */ /* 0x000fe20008000804 */
[----:B------:R-:W-:Y:S06]  /*03d0*/  BAR.SYNC.DEFER_BLOCKING 0x0 ;  /* 0x0000000000007b1d */ /* 0x000fec0000010000 */
[----:B0-----:R-:W2:Y:S02]  /*03e0*/  LDG.E.U8 R8, desc[UR12][R14.64] ;  /* 0x0000000c0e087981 */ /* 0x001ea4000c1e1100 */
[----:B--2---:R-:W-:-:S13]  /*03f0*/  ISETP.NE.AND P0, PT, R8, RZ, PT ;  /* 0x000000ff0800720c */ /* 0x004fda0003f05270 */
[----:B------:R-:W-:Y:S05]  /*0400*/  @P0 EXIT ;  /* 0x000000000000094d */ /* 0x000fea0003800000 */
[----:B------:R-:W0:Y:S01]  /*0410*/  LDC R9, c[0x0][0x390] ;  /* 0x0000e400ff097b82 */ /* 0x000e220000000800 */
[----:B------:R-:W-:Y:S02]  /*0420*/  PRMT R23, RZ, 0x7610, R23 ;  /* 0x00007610ff177816 */ /* 0x000fe40000000017 */
[----:B0-----:R-:W-:-:S13]  /*0430*/  ISETP.GE.AND P0, PT, R9, 0x1, PT ;  /* 0x000000010900780c */ /* 0x001fda0003f06270 */
[----:B------:R-:W-:Y:S05]  /*0440*/  @!P0 BRA `(.L_x_2) ;  /* 0x0000001000a88947 */ /* 0x000fea0003800000 */
[----:B------:R-:W-:Y:S01]  /*0450*/  ISETP.GE.U32.AND P0, PT, R4, 0x7, PT ;  /* 0x000000070400780c */ /* 0x000fe20003f06070 */
[----:B------:R-:W-:Y:S01]  /*0460*/  IMAD.MOV.U32 R8, RZ, RZ, RZ ;  /* 0x000000ffff087224 */ /* 0x000fe200078e00ff */
[----:B------:R-:W-:-:S11]  /*0470*/  PRMT R23, RZ, 0x7610, R23 ;  /* 0x00007610ff177816 */ /* 0x000fd60000000017 */
[----:B------:R-:W-:Y:S05]  /*0480*/  @!P0 BRA `(.L_x_3) ;  /* 0x0000000800648947 */ /* 0x000fea0003800000 */
[----:B------:R-:W0:Y:S01]  /*0490*/  LDC R13, c[0x0][0x390] ;  /* 0x0000e400ff0d7b82 */ /* 0x000e220000000800 */
[----:B------:R-:W-:Y:S01]  /*04a0*/  IMAD.MOV R21, RZ, RZ, -R6 ;  /* 0x000000ffff157224 */ /* 0x000fe200078e0a06 */
[----:B------:R-:W-:Y:S01]  /*04b0*/  PRMT R23, RZ, 0x7610, R23 ;  /* 0x00007610ff177816 */ /* 0x000fe20000000017 */
[C-C-:B------:R-:W-:Y:S02]  /*04c0*/  IMAD R22, R9.reuse, 0x2, R0.reuse ;  /* 0x0000000209167824 */ /* 0x140fe400078e0200 */
[--C-:B------:R-:W-:Y:S02]  /*04d0*/  IMAD R12, R9, 0x3, R0.reuse ;  /* 0x00000003090c7824 */ /* 0x100fe400078e0200 */
[----:B------:R-:W-:Y:S02]  /*04e0*/  IMAD.IADD R10, R0, 0x1, R9 ;  /* 0x00000001000a7824 */ /* 0x000fe400078e0209 */
[----:B------:R-:W-:Y:S02]  /*04f0*/  IMAD R11, R3, R9, 0x3 ;  /* 0x00000003030b7424 */ /* 0x000fe400078e0209 */
[----:B------:R-:W-:-:S02]  /*0500*/  IMAD.MOV.U32 R28, RZ, RZ, R0 ;  /* 0x000000ffff1c7224 */ /* 0x000fc400078e0000 */
[C-C-:B0-----:R-:W-:Y:S02]  /*0510*/  IMAD R20, R13.reuse, 0x4, R0.reuse ;  /* 0x000000040d147824 */ /* 0x141fe400078e0200 */
[C-C-:B------:R-:W-:Y:S02]  /*0520*/  IMAD R24, R13.reuse, 0x5, R0.reuse ;  /* 0x000000050d187824 */ /* 0x140fe400078e0200 */
[C-C-:B------:R-:W-:Y:S02]  /*0530*/  IMAD R8, R13.reuse, 0x7, R0.reuse ;  /* 0x000000070d087824 */ /* 0x140fe400078e0200 */
[----:B------:R-:W-:-:S07]  /*0540*/  IMAD R26, R13, 0x6, R0 ;  /* 0x000000060d1a7824 */ /* 0x000fce00078e0200 */
.L_x_4:
[----:B------:R-:W-:Y:S01]  /*0550*/  VIADD R18, R11, 0xfffffffd ;  /* 0xfffffffd0b127836 */ /* 0x000fe20000000000 */
[----:B------:R-:W-:-:S04]  /*0560*/  IADD3 R16, P1, PT, R28, UR6, RZ ;  /* 0x000000061c107c10 */ /* 0x000fc8000ff3e0ff */
[----:B------:R-:W-:Y:S01]  /*0570*/  IADD3 R18, P0, PT, R18, UR6, RZ ;  /* 0x0000000612127c10 */ /* 0x000fe2000ff1e0ff */
[----:B------:R-:W-:-:S04]  /*0580*/  IMAD.X R17, RZ, RZ, UR5, P1 ;  /* 0x00000005ff117e24 */ /* 0x000fc800088e06ff */
[----:B------:R-:W-:Y:S01]  /*0590*/  IMAD.X R19, RZ, RZ, UR5, P0 ;  /* 0x00000005ff137e24 */ /* 0x000fe200080e06ff */
[----:B------:R-:W2:Y:S04]  /*05a0*/  LDG.E.S8 R16, desc[UR12][R16.64] ;  /* 0x0000000c10107981 */ /* 0x000ea8000c1e1300 */
[----:B------:R-:W3:Y:S01]  /*05b0*/  LDG.E.S8 R18, desc[UR12][R18.64] ;  /* 0x0000000c12127981 */ /* 0x000ee2000c1e1300 */
[----:B------:R-:W-:Y:S02]  /*05c0*/  IMAD.MOV.U32 R13, RZ, RZ, 0x1 ;  /* 0x00000001ff0d7424 */ /* 0x000fe400078e00ff */
[----:B--2---:R-:W-:Y:S02]  /*05d0*/  VIADD R27, R16, 0xffffffff ;  /* 0xffffffff101b7836 */ /* 0x004fe40000000000 */
[C---:B---3--:R-:W-:Y:S01]  /*05e0*/  VIADD R25, R18.reuse, 0xffffffff ;  /* 0xffffffff12197836 */ /* 0x048fe20000000000 */
[----:B------:R-:W-:Y:S01]  /*05f0*/  ISETP.NE.AND P0, PT, R18, RZ, PT ;  /* 0x000000ff1200720c */ /* 0x000fe20003f05270 */
[----:B------:R-:W-:Y:S01]  /*0600*/  VIADD R18, R11, 0xfffffffe ;  /* 0xfffffffe0b127836 */ /* 0x000fe20000000000 */
[----:B------:R-:W-:-:S02]  /*0610*/  ISETP.NE.AND P1, PT, R16, RZ, PT ;  /* 0x000000ff1000720c */ /* 0x000fc40003f25270 */
[C---:B------:R-:W-:Y:S02]  /*0620*/  SHF.L.U32 R27, R13.reuse, R27, RZ ;  /* 0x0000001b0d1b7219 */ /* 0x040fe400000006ff */
[----:B------:R-:W-:Y:S02]  /*0630*/  SHF.L.U32 R25, R13, R25, RZ ;  /* 0x000000190d197219 */ /* 0x000fe400000006ff */
[----:B------:R-:W-:Y:S02]  /*0640*/  SEL R27, R27, RZ, P1 ;  /* 0x000000ff1b1b7207 */ /* 0x000fe40000800000 */
[----:B------:R-:W-:Y:S02]  /*0650*/  SEL R25, R25, RZ, P0 ;  /* 0x000000ff19197207 */ /* 0x000fe40000000000 */
[----:B------:R-:W-:Y:S02]  /*0660*/  IADD3 R16, P1, PT, R10, UR6, RZ ;  /* 0x000000060a107c10 */ /* 0x000fe4000ff3e0ff */
[----:B------:R-:W-:-:S03]  /*0670*/  IADD3 R18, P0, PT, R18, UR6, RZ ;  /* 0x0000000612127c10 */ /* 0x000fc6000ff1e0ff */
[----:B------:R-:W-:Y:S02]  /*0680*/  IMAD.X R17, RZ, RZ, UR5, P1 ;  /* 0x00000005ff117e24 */ /* 0x000fe400088e06ff */
[----:B------:R-:W-:-:S03]  /*0690*/  IMAD.X R19, RZ, RZ, UR5, P0 ;  /* 0x00000005ff137e24 */ /* 0x000fc600080e06ff */
[----:B------:R-:W2:Y:S04]  /*06a0*/  LDG.E.S8 R16, desc[UR12][R16.64] ;  /* 0x0000000c10107981 */ /* 0x000ea8000c1e1300 */
[----:B------:R-:W3:Y:S01]  /*06b0*/  LDG.E.S8 R18, desc[UR12][R18.64] ;  /* 0x0000000c12127981 */ /* 0x000ee2000c1e1300 */
[----:B------:R-:W-:Y:S01]  /*06c0*/  LOP3.LUT R23, R27, R25, R23, 0xfe, !PT ;  /* 0x000000191b177212 */ /* 0x000fe200078efe17 */
[----:B------:R-:W-:Y:S02]  /*06d0*/  VIADD R29, R11, 0xffffffff ;  /* 0xffffffff0b1d7836 */ /* 0x000fe40000000000 */
[----:B--2---:R-:W-:Y:S02]  /*06e0*/  VIADD R27, R16, 0xffffffff ;  /* 0xffffffff101b7836 */ /* 0x004fe40000000000 */
[----:B---3--:R-:W-:Y:S01]  /*06f0*/  VIADD R25, R18, 0xffffffff ;  /* 0xffffffff12197836 */ /* 0x008fe20000000000 */
[----:B------:R-:W-:-:S02]  /*0700*/  ISETP.NE.AND P1, PT, R16, RZ, PT ;  /* 0x000000ff1000720c */ /* 0x000fc40003f25270 */
[C---:B------:R-:W-:Y:S02]  /*0710*/  SHF.L.U32 R27, R13.reuse, R27, RZ ;  /* 0x0000001b0d1b7219 */ /* 0x040fe400000006ff */
[----:B------:R-:W-:Y:S02]  /*0720*/  ISETP.NE.AND P0, PT, R18, RZ, PT ;  /* 0x000000ff1200720c */ /* 0x000fe40003f05270 */
[----:B------:R-:W-:Y:S02]  /*0730*/  SHF.L.U32 R25, R13, R25, RZ ;  /* 0x000000190d197219 */ /* 0x000fe400000006ff */
[----:B------:R-:W-:Y:S02]  /*0740*/  SEL R27, R27, RZ, P1 ;  /* 0x000000ff1b1b7207 */ /* 0x000fe40000800000 */
[----:B------:R-:W-:Y:S02]  /*0750*/  SEL R25, R25, RZ, P0 ;  /* 0x000000ff19197207 */ /* 0x000fe40000000000 */
[----:B------:R-:W-:-:S02]  /*0760*/  IADD3 R16, P1, PT, R22, UR6, RZ ;  /* 0x0000000616107c10 */ /* 0x000fc4000ff3e0ff */
[----:B------:R-:W-:-:S03]  /*0770*/  IADD3 R18, P0, PT, R29, UR6, RZ ;  /* 0x000000061d127c10 */ /* 0x000fc6000ff1e0ff */
[----:B------:R-:W-:Y:S02]  /*0780*/  IMAD.X R17, RZ, RZ, UR5, P1 ;  /* 0x00000005ff117e24 */ /* 0x000fe400088e06ff */
[----:B------:R-:W-:-:S03]  /*0790*/  IMAD.X R19, RZ, RZ, UR5, P0 ;  /* 0x00000005ff137e24 */ /* 0x000fc600080e06ff */
[----:B------:R-:W2:Y:S04]  /*07a0*/  LDG.E.S8 R16, desc[UR12][R16.64] ;  /* 0x0000000c10107981 */ /* 0x000ea8000c1e1300 */
[----:B------:R-:W3:Y:S01]  /*07b0*/  LDG.E.S8 R18, desc[UR12][R18.64] ;  /* 0x0000000c12127981 */ /* 0x000ee2000c1e1300 */
[----:B------:R-:W-:Y:S01]  /*07c0*/  LOP3.LUT R23, R27, R25, R23, 0xfe, !PT ;  /* 0x000000191b177212 */ /* 0x000fe200078efe17 */
[----:B--2---:R-:W-:Y:S02]  /*07d0*/  VIADD R27, R16, 0xffffffff ;  /* 0xffffffff101b7836 */ /* 0x004fe40000000000 */
[----:B---3--:R-:W-:Y:S01]  /*07e0*/  VIADD R25, R18, 0xffffffff ;  /* 0xffffffff12197836 */ /* 0x008fe20000000000 */
[----:B------:R-:W-:Y:S02]  /*07f0*/  ISETP.NE.AND P1, PT, R16, RZ, PT ;  /* 0x000000ff1000720c */ /* 0x000fe40003f25270 */
[----:B------:R-:W-:-:S02]  /*0800*/  SHF.L.U32 R27, R13, R27, RZ ;  /* 0x0000001b0d1b7219 */ /* 0x000fc400000006ff */
[----:B------:R-:W-:Y:S02]  /*0810*/  ISETP.NE.AND P0, PT, R18, RZ, PT ;  /* 0x000000ff1200720c */ /* 0x000fe40003f05270 */
        /* <DEDUP_REMOVED lines=65> */
[----:B------:R-:W-:Y:S01]  /*0c30*/  SEL R27, R25, RZ, P0 ;  /* 0x000000ff191b7207 */ /* 0x000fe20000000000 */
[----:B------:R-:W-:-:S05]  /*0c40*/  VIADD R25, R11, 0x4 ;  /* 0x000000040b197836 */ /* 0x000fca0000000000 */
[----:B------:R-:W-:-:S05]  /*0c50*/  IADD3 R16, P0, PT, R25, UR6, RZ ;  /* 0x0000000619107c10 */ /* 0x000fca000ff1e0ff */
[----:B------:R-:W-:Y:S01]  /*0c60*/  IMAD.X R17, RZ, RZ, UR5, P0 ;  /* 0x00000005ff117e24 */ /* 0x000fe200080e06ff */
[----:B------:R-:W-:-:S04]  /*0c70*/  IADD3 R18, P1, PT, R8, UR6, RZ ;  /* 0x0000000608127c10 */ /* 0x000fc8000ff3e0ff */
[----:B------:R-:W2:Y:S01]  /*0c80*/  LDG.E.S8 R16, desc[UR12][R16.64] ;  /* 0x0000000c10107981 */ /* 0x000ea2000c1e1300 */
[----:B------:R-:W-:-:S05]  /*0c90*/  IMAD.X R19, RZ, RZ, UR5, P1 ;  /* 0x00000005ff137e24 */ /* 0x000fca00088e06ff */
[----:B------:R-:W3:Y:S01]  /*0ca0*/  LDG.E.S8 R18, desc[UR12][R18.64] ;  /* 0x0000000c12127981 */ /* 0x000ee2000c1e1300 */
[----:B------:R-:W-:Y:S01]  /*0cb0*/  VIADD R21, R21, 0x8 ;  /* 0x0000000815157836 */ /* 0x000fe20000000000 */
[----:B------:R-:W-:Y:S01]  /*0cc0*/  LOP3.LUT R23, R29, R27, R23, 0xfe, !PT ;  /* 0x0000001b1d177212 */ /* 0x000fe200078efe17 */
[C---:B------:R-:W-:Y:S02]  /*0cd0*/  IMAD R10, R9.reuse, 0x8, R10 ;  /* 0x00000008090a7824 */ /* 0x040fe400078e020a */
[C---:B------:R-:W-:Y:S02]  /*0ce0*/  IMAD R22, R9.reuse, 0x8, R22 ;  /* 0x0000000809167824 */ /* 0x040fe400078e0216 */
[C---:B------:R-:W-:Y:S02]  /*0cf0*/  IMAD R12, R9.reuse, 0x8, R12 ;  /* 0x00000008090c7824 */ /* 0x040fe400078e020c */
[C---:B------:R-:W-:Y:S02]  /*0d00*/  IMAD R20, R9.reuse, 0x8, R20 ;  /* 0x0000000809147824 */ /* 0x040fe400078e0214 */
[----:B------:R-:W-:-:S02]  /*0d10*/  IMAD R24, R9, 0x8, R24 ;  /* 0x0000000809187824 */ /* 0x000fc400078e0218 */
[C---:B------:R-:W-:Y:S02]  /*0d20*/  IMAD R26, R9.reuse, 0x8, R26 ;  /* 0x00000008091a7824 */ /* 0x040fe400078e021a */
[C---:B------:R-:W-:Y:S02]  /*0d30*/  IMAD R8, R9.reuse, 0x8, R8 ;  /* 0x0000000809087824 */ /* 0x040fe400078e0208 */
[----:B------:R-:W-:Y:S02]  /*0d40*/  IMAD R28, R9, 0x8, R28 ;  /* 0x00000008091c7824 */ /* 0x000fe400078e021c */
[----:B------:R-:W-:Y:S02]  /*0d50*/  VIADD R11, R11, 0x8 ;  /* 0x000000080b0b7836 */ /* 0x000fe40000000000 */
[C---:B--2---:R-:W-:Y:S01]  /*0d60*/  VIADD R25, R16.reuse, 0xffffffff ;  /* 0xffffffff10197836 */ /* 0x044fe20000000000 */
[----:B------:R-:W-:-:S04]  /*0d70*/  ISETP.NE.AND P0, PT, R16, RZ, PT ;  /* 0x000000ff1000720c */ /* 0x000fc80003f05270 */
[----:B------:R-:W-:Y:S01]  /*0d80*/  SHF.L.U32 R25, R13, R25, RZ ;  /* 0x000000190d197219 */ /* 0x000fe200000006ff */
[----:B---3--:R-:W-:-:S03]  /*0d90*/  VIADD R27, R18, 0xffffffff ;  /* 0xffffffff121b7836 */ /* 0x008fc60000000000 */
[----:B------:R-:W-:Y:S02]  /*0da0*/  SEL R25, R25, RZ, P0 ;  /* 0x000000ff19197207 */ /* 0x000fe40000000000 */
[----:B------:R-:W-:Y:S02]  /*0db0*/  ISETP.NE.AND P0, PT, R21, RZ, PT ;  /* 0x000000ff1500720c */ /* 0x000fe40003f05270 */
[----:B------:R-:W-:Y:S02]  /*0dc0*/  ISETP.NE.AND P1, PT, R18, RZ, PT ;  /* 0x000000ff1200720c */ /* 0x000fe40003f25270 */
[----:B------:R-:W-:-:S04]  /*0dd0*/  SHF.L.U32 R27, R13, R27, RZ ;  /* 0x0000001b0d1b7219 */ /* 0x000fc800000006ff */
[----:B------:R-:W-:-:S04]  /*0de0*/  SEL R27, R27, RZ, P1 ;  /* 0x000000ff1b1b7207 */ /* 0x000fc80000800000 */
[----:B------:R-:W-:Y:S01]  /*0df0*/  LOP3.LUT R23, R27, R25, R23, 0xfe, !PT ;  /* 0x000000191b177212 */ /* 0x000fe200078efe17 */
[----:B------:R-:W-:Y:S06]  /*0e00*/  @P0 BRA `(.L_x_4) ;  /* 0xfffffff400d00947 */ /* 0x000fec000383ffff */
[----:B------:R-:W-:-:S07]  /*0e10*/  IMAD.MOV.U32 R8, RZ, RZ, R6 ;  /* 0x000000ffff087224 */ /* 0x000fce00078e0006 */
.L_x_3:
[----:B------:R-:W0:Y:S02]  /*0e20*/  LDCU UR4, c[0x0][0x390] ;  /* 0x00007200ff0477ac */ /* 0x000e240008000800 */
[----:B0-----:R-:W-:-:S04]  /*0e30*/  ULOP3.LUT UR4, UR4, 0x7, URZ, 0xc0, !UPT ;  /* 0x0000000704047892 */ /* 0x001fc8000f8ec0ff */
[----:B------:R-:W-:-:S09]  /*0e40*/  UISETP.NE.AND UP0, UPT, UR4, URZ, UPT ;  /* 0x000000ff0400728c */ /* 0x000fd2000bf05270 */
[----:B------:R-:W-:Y:S05]  /*0e50*/  BRA.U !UP0, `(.L_x_2) ;  /* 0x0000000908247547 */ /* 0x000fea000b800000 */
[----:B------:R-:W-:Y:S01]  /*0e60*/  UIADD3 UR4, UPT, UPT, UR4, -0x1, URZ ;  /* 0xffffffff04047890 */ /* 0x000fe2000fffe0ff */
[----:B------:R-:W-:-:S03]  /*0e70*/  ISETP.NE.AND P0, PT, R5, RZ, PT ;  /* 0x000000ff0500720c */ /* 0x000fc60003f05270 */
[----:B------:R-:W-:-:S09]  /*0e80*/  UISETP.GE.U32.AND UP0, UPT, UR4, 0x3, UPT ;  /* 0x000000030400788c */ /* 0x000fd2000bf06070 */
[----:B------:R-:W-:Y:S05]  /*0e90*/  BRA.U !UP0, `(.L_x_5) ;  /* 0x0000000508207547 */ /* 0x000fea000b800000 */
[-C--:B------:R-:W-:Y:S02]  /*0ea0*/  IMAD R24, R3, R9.reuse, R8 ;  /* 0x0000000903187224 */ /* 0x080fe400078e0208 */
[----:B------:R-:W-:Y:S02]  /*0eb0*/  IMAD R28, R8, R9, R0 ;  /* 0x00000009081c7224 */ /* 0x000fe400078e0200 */
[C---:B------:R-:W-:Y:S01]  /*0ec0*/  VIADD R12, R24.reuse, 0x1 ;  /* 0x00000001180c7836 */ /* 0x040fe20000000000 */
[C---:B------:R-:W-:Y:S01]  /*0ed0*/  IADD3 R20, P1, PT, R24.reuse, UR6, RZ ;  /* 0x0000000618147c10 */ /* 0x040fe2000ff3e0ff */
[----:B------:R-:W-:Y:S01]  /*0ee0*/  VIADD R18, R24, 0x2 ;  /* 0x0000000218127836 */ /* 0x000fe20000000000 */
[C---:B------:R-:W-:Y:S01]  /*0ef0*/  IADD3 R10, P2, PT, R28.reuse, UR6, RZ ;  /* 0x000000061c0a7c10 */ /* 0x040fe2000ff5e0ff */
[----:B------:R-:W-:Y:S02]  /*0f00*/  IMAD.IADD R28, R28, 0x1, R9 ;  /* 0x000000011c1c7824 */ /* 0x000fe400078e0209 */
[----:B------:R-:W-:Y:S01]  /*0f10*/  IMAD.X R21, RZ, RZ, UR5, P1 ;  /* 0x00000005ff157e24 */ /* 0x000fe200088e06ff */
[----:B------:R-:W-:Y:S01]  /*0f20*/  IADD3 R12, P1, PT, R12, UR6, RZ ;  /* 0x000000060c0c7c10 */ /* 0x000fe2000ff3e0ff */
[----:B------:R-:W-:Y:S01]  /*0f30*/  IMAD.X R11, RZ, RZ, UR5, P2 ;  /* 0x00000005ff0b7e24 */ /* 0x000fe200090e06ff */
[----:B------:R-:W-:-:S02]  /*0f40*/  IADD3 R16, P2, PT, R28, UR6, RZ ;  /* 0x000000061c107c10 */ /* 0x000fc4000ff5e0ff */
[----:B------:R-:W-:Y:S01]  /*0f50*/  IADD3 R18, P3, PT, R18, UR6, RZ ;  /* 0x0000000612127c10 */ /* 0x000fe2000ff7e0ff */
[----:B------:R0:W2:Y:S01]  /*0f60*/  LDG.E.S8 R22, desc[UR12][R20.64] ;  /* 0x0000000c14167981 */ /* 0x0000a2000c1e1300 */
[----:B------:R-:W-:Y:S02]  /*0f70*/  IMAD.X R13, RZ, RZ, UR5, P1 ;  /* 0x00000005ff0d7e24 */ /* 0x000fe400088e06ff */
[----:B------:R-:W-:Y:S01]  /*0f80*/  VIADD R25, R24, 0x3 ;  /* 0x0000000318197836 */ /* 0x000fe20000000000 */
[----:B------:R1:W3:Y:S01]  /*0f90*/  LDG.E.S8 R26, desc[UR12][R10.64] ;  /* 0x0000000c0a1a7981 */ /* 0x0002e2000c1e1300 */
[----:B------:R-:W-:Y:S02]  /*0fa0*/  IMAD.X R17, RZ, RZ, UR5, P2 ;  /* 0x00000005ff117e24 */ /* 0x000fe400090e06ff */
[----:B------:R-:W-:Y:S01]  /*0fb0*/  IMAD.X R19, RZ, RZ, UR5, P3 ;  /* 0x00000005ff137e24 */ /* 0x000fe200098e06ff */
[----:B------:R2:W4:Y:S01]  /*0fc0*/  LDG.E.S8 R12, desc[UR12][R12.64] ;  /* 0x0000000c0c0c7981 */ /* 0x000522000c1e1300 */
[----:B------:R-:W-:Y:S01]  /*0fd0*/  IMAD.IADD R24, R28, 0x1, R9 ;  /* 0x000000011c187824 */ /* 0x000fe200078e0209 */
[----:B0-----:R-:W-:-:S02]  /*0fe0*/  IADD3 R20, P2, PT, R25, UR6, RZ ;  /* 0x0000000619147c10 */ /* 0x001fc4000ff5e0ff */
[----:B------:R0:W5:Y:S01]  /*0ff0*/  LDG.E.S8 R16, desc[UR12][R16.64] ;  /* 0x0000000c10107981 */ /* 0x000162000c1e1300 */
[C---:B------:R-:W-:Y:S01]  /*1000*/  IMAD.IADD R25, R24.reuse, 0x1, R9 ;  /* 0x0000000118197824 */ /* 0x040fe200078e0209 */
[----:B------:R-:W-:Y:S02]  /*1010*/  IADD3 R24, P1, PT, R24, UR6, RZ ;  /* 0x0000000618187c10 */ /* 0x000fe4000ff3e0ff */
[----:B------:R-:W5:Y:S01]  /*1020*/  LDG.E.S8 R18, desc[UR12][R18.64] ;  /* 0x0000000c12127981 */ /* 0x000f62000c1e1300 */
[----:B------:R-:W-:Y:S01]  /*1030*/  IMAD.X R21, RZ, RZ, UR5, P2 ;  /* 0x00000005ff157e24 */ /* 0x000fe200090e06ff */
[----:B-1----:R-:W-:Y:S01]  /*1040*/  IADD3 R10, P2, PT, R25, UR6, RZ ;  /* 0x00000006190a7c10 */ /* 0x002fe2000ff5e0ff */
[----:B------:R-:W-:-:S03]  /*1050*/  IMAD.X R25, RZ, RZ, UR5, P1 ;  /* 0x00000005ff197e24 */ /* 0x000fc600088e06ff */
[----:B------:R-:W5:Y:S01]  /*1060*/  LDG.E.S8 R20, desc[UR12][R20.64] ;  /* 0x0000000c14147981 */ /* 0x000f62000c1e1300 */
[----:B------:R-:W-:-:S03]  /*1070*/  IMAD.X R11, RZ, RZ, UR5, P2 ;  /* 0x00000005ff0b7e24 */ /* 0x000fc600090e06ff */
[----:B------:R-:W5:Y:S04]  /*1080*/  LDG.E.S8 R24, desc[UR12][R24.64] ;  /* 0x0000000c18187981 */ /* 0x000f68000c1e1300 */
[----:B------:R-:W5:Y:S01]  /*1090*/  LDG.E.S8 R10, desc[UR12][R10.64] ;  /* 0x0000000c0a0a7981 */ /* 0x000f62000c1e1300 */
[----:B------:R-:W-:Y:S02]  /*10a0*/  IMAD.MOV.U32 R28, RZ, RZ, 0x1 ;  /* 0x00000001ff1c7424 */ /* 0x000fe400078e00ff */
[----:B------:R-:W-:Y:S02]  /*10b0*/  VIADD R8, R8, 0x4 ;  /* 0x0000000408087836 */ /* 0x000fe40000000000 */
[C---:B--2---:R-:W-:Y:S01]  /*10c0*/  VIADD R13, R22.reuse, 0xffffffff ;  /* 0xffffffff160d7836 */ /* 0x044fe20000000000 */
[----:B------:R-:W-:Y:S01]  /*10d0*/  ISETP.NE.AND P1, PT, R22, RZ, PT ;  /* 0x000000ff1600720c */ /* 0x000fe20003f25270 */
[----:B---3--:R-:W-:-:S03]  /*10e0*/  VIADD R22, R26, 0xffffffff ;  /* 0xffffffff1a167836 */ /* 0x008fc60000000000 */
[----:B0-----:R-:W-:Y:S01]  /*10f0*/  SHF.L.U32 R17, R28, R13, RZ ;  /* 0x0000000d1c117219 */ /* 0x001fe200000006ff */
[----:B------:R-:W-:Y:S01]  /*1100*/  IMAD.MOV.U32 R13, RZ, RZ, 0x1 ;  /* 0x00000001ff0d7424 */ /* 0x000fe200078e00ff */
[C---:B----4-:R-:W-:Y:S01]  /*1110*/  ISETP.NE.AND P3, PT, R12.reuse, RZ, PT ;  /* 0x000000ff0c00720c */ /* 0x050fe20003f65270 */
[----:B------:R-:W-:Y:S01]  /*1120*/  VIADD R12, R12, 0xffffffff ;  /* 0xffffffff0c0c7836 */ /* 0x000fe20000000000 */
[----:B------:R-:W-:Y:S02]  /*1130*/  ISETP.NE.AND P2, PT, R26, RZ, PT ;  /* 0x000000ff1a00720c */ /* 0x000fe40003f45270 */
[C---:B-----5:R-:W-:Y:S01]  /*1140*/  ISETP.NE.AND P4, PT, R16.reuse, RZ, PT ;  /* 0x000000ff1000720c */ /* 0x060fe20003f85270 */
[----:B------:R-:W-:Y:S01]  /*1150*/  VIADD R16, R16, 0xffffffff ;  /* 0xffffffff10107836 */ /* 0x000fe20000000000 */
[C---:B------:R-:W-:Y:S02]  /*1160*/  SHF.L.U32 R22, R13.reuse, R22, RZ ;  /* 0x000000160d167219 */ /* 0x040fe400000006ff */
[C---:B------:R-:W-:Y:S01]  /*1170*/  ISETP.NE.AND P5, PT, R18.reuse, RZ, PT ;  /* 0x000000ff1200720c */ /* 0x040fe20003fa5270 */
[----:B------:R-:W-:Y:S01]  /*1180*/  VIADD R18, R18, 0xffffffff ;  /* 0xffffffff12127836 */ /* 0x000fe20000000000 */
[----:B------:R-:W-:-:S02]  /*1190*/  SHF.L.U32 R12, R13, R12, RZ ;  /* 0x0000000c0d0c7219 */ /* 0x000fc400000006ff */
[----:B------:R-:W-:Y:S02]  /*11a0*/  SEL R17, R17, RZ, P1 ;  /* 0x000000ff11117207 */ /* 0x000fe40000800000 */
[----:B------:R-:W-:Y:S02]  /*11b0*/  SEL R22, R22, RZ, P2 ;  /* 0x000000ff16167207 */ /* 0x000fe40001000000 */
[----:B------:R-:W-:Y:S02]  /*11c0*/  SEL R12, R12, RZ, P3 ;  /* 0x000000ff0c0c7207 */ /* 0x000fe40001800000 */
[C---:B------:R-:W-:Y:S02]  /*11d0*/  SHF.L.U32 R16, R13.reuse, R16, RZ ;  /* 0x000000100d107219 */ /* 0x040fe400000006ff */
[----:B------:R-:W-:Y:S02]  /*11e0*/  SHF.L.U32 R18, R13, R18, RZ ;  /* 0x000000120d127219 */ /* 0x000fe400000006ff */
[----:B------:R-:W-:Y:S01]  /*11f0*/  LOP3.LUT R17, R12, R17, R22, 0xfe, !PT ;  /* 0x000000110c117212 */ /* 0x000fe200078efe16 */
[----:B------:R-:W-:Y:S01]  /*1200*/  VIADD R12, R20, 0xffffffff ;  /* 0xffffffff140c7836 */ /* 0x000fe20000000000 */
[----:B------:R-:W-:-:S02]  /*1210*/  SEL R16, R16, RZ, P4 ;  /* 0x000000ff10107207 */ /* 0x000fc40002000000 */
[----:B------:R-:W-:Y:S02]  /*1220*/  SEL R18, R18, RZ, P5 ;  /* 0x000000ff12127207 */ /* 0x000fe40002800000 */
[C---:B------:R-:W-:Y:S01]  /*1230*/  ISETP.NE.AND P1, PT, R24.reuse, RZ, PT ;  /* 0x000000ff1800720c */ /* 0x040fe20003f25270 */
[----:B------:R-:W-:Y:S01]  /*1240*/  VIADD R24, R24, 0xffffffff ;  /* 0xffffffff18187836 */ /* 0x000fe20000000000 */
[----:B------:R-:W-:Y:S01]  /*1250*/  LOP3.LUT R17, R18, R17, R16, 0xfe, !PT ;  /* 0x0000001112117212 */ /* 0x000fe200078efe10 */
[----:B------:R-:W-:Y:S01]  /*1260*/  VIADD R16, R10, 0xffffffff ;  /* 0xffffffff0a107836 */ /* 0x000fe20000000000 */
[----:B------:R-:W-:Y:S02]  /*1270*/  ISETP.NE.AND P2, PT, R20, RZ, PT ;  /* 0x000000ff1400720c */ /* 0x000fe40003f45270 */
[C---:B------:R-:W-:Y:S02]  /*1280*/  SHF.L.U32 R12, R13.reuse, R12, RZ ;  /* 0x0000000c0d0c7219 */ /* 0x040fe400000006ff */
[----:B------:R-:W-:-:S02]  /*1290*/  SHF.L.U32 R24, R13, R24, RZ ;  /* 0x000000180d187219 */ /* 0x000fc400000006ff */
[----:B------:R-:W-:Y:S02]  /*12a0*/  ISETP.NE.AND P3, PT, R10, RZ, PT ;  /* 0x000000ff0a00720c */ /* 0x000fe40003f65270 */
[----:B------:R-:W-:Y:S02]  /*12b0*/  SHF.L.U32 R16, R13, R16, RZ ;  /* 0x000000100d107219 */ /* 0x000fe400000006ff */
[----:B------:R-:W-:Y:S02]  /*12c0*/  SEL R12, R12, RZ, P2 ;  /* 0x000000ff0c0c7207 */ /* 0x000fe40001000000 */
[----:B------:R-:W-:Y:S02]  /*12d0*/  SEL R24, R24, RZ, P1 ;  /* 0x000000ff18187207 */ /* 0x000fe40000800000 */
[----:B------:R-:W-:Y:S02]  /*12e0*/  SEL R16, R16, RZ, P3 ;  /* 0x000000ff10107207 */ /* 0x000fe40001800000 */
[----:B------:R-:W-:-:S04]  /*12f0*/  LOP3.LUT R12, R12, R17, R24, 0xfe, !PT ;  /* 0x000000110c0c7212 */ /* 0x000fc800078efe18 */
[----:B------:R-:W-:-:S04]  /*1300*/  LOP3.LUT R12, R23, R12, R16, 0xfe, !PT ;  /* 0x0000000c170c7212 */ /* 0x000fc800078efe10 */
[----:B------:R-:W-:-:S07]  /*1310*/  PRMT R23, R12, 0x7610, R23 ;  /* 0x000076100c177816 */ /* 0x000fce0000000017 */
.L_x_5:
[----:B------:R-:W-:Y:S05]  /*1320*/  @!P0 BRA `(.L_x_2) ;  /* 0x0000000000f08947 */ /* 0x000fea0003800000 */
[----:B------:R-:W-:Y:S02]  /*1330*/  ISETP.NE.AND P1, PT, R5, 0x1, PT ;  /* 0x000000010500780c */ /* 0x000fe40003f25270 */
[----:B------:R-:W-:-:S04]  /*1340*/  LOP3.LUT R10, R9, 0x1, RZ, 0xc0, !PT ;  /* 0x00000001090a7812 */ /* 0x000fc800078ec0ff */
[----:B------:R-:W-:-:S07]  /*1350*/  ISETP.NE.U32.AND P0, PT, R10, 0x1, PT ;  /* 0x000000010a00780c */ /* 0x000fce0003f05070 */
[----:B------:R-:W-:Y:S06]  /*1360*/  @!P1 BRA `(.L_x_6) ;  /* 0x0000000000909947 */ /* 0x000fec0003800000 */
[-C--:B------:R-:W-:Y:S02]  /*1370*/  IMAD R11, R3, R9.reuse, R8 ;  /* 0x00000009030b7224 */ /* 0x080fe400078e0208 */
[----:B------:R-:W-:Y:S02]  /*1380*/  IMAD R16, R8, R9, R0 ;  /* 0x0000000908107224 */ /* 0x000fe400078e0200 */
[C---:B------:R-:W-:Y:S01]  /*1390*/  VIADD R17, R11.reuse, 0x1 ;  /* 0x000000010b117836 */ /* 0x040fe20000000000 */
[----:B------:R-:W-:Y:S01]  /*13a0*/  IADD3 R10, P1, PT, R11, UR6, RZ ;  /* 0x000000060b0a7c10 */ /* 0x000fe2000ff3e0ff */
[C---:B------:R-:W-:Y:S01]  /*13b0*/  IMAD.IADD R18, R16.reuse, 0x1, R9 ;  /* 0x0000000110127824 */ /* 0x040fe200078e0209 */
[----:B------:R-:W-:-:S03]  /*13c0*/  IADD3 R12, P2, PT, R16, UR6, RZ ;  /* 0x00000006100c7c10 */ /* 0x000fc6000ff5e0ff */
[----:B------:R-:W-:Y:S01]  /*13d0*/  IMAD.X R11, RZ, RZ, UR5, P1 ;  /* 0x00000005ff0b7e24 */ /* 0x000fe200088e06ff */
[----:B------:R-:W-:Y:S01]  /*13e0*/  IADD3 R16, P1, PT, R17, UR6, RZ ;  /* 0x0000000611107c10 */ /* 0x000fe2000ff3e0ff */
[----:B------:R-:W-:Y:S01]  /*13f0*/  IMAD.X R13, RZ, RZ, UR5, P2 ;  /* 0x00000005ff0d7e24 */ /* 0x000fe200090e06ff */
[----:B------:R-:W-:Y:S02]  /*1400*/  IADD3 R18, P3, PT, R18, UR6, RZ ;  /* 0x0000000612127c10 */ /* 0x000fe4000ff7e0ff */
[----:B------:R-:W2:Y:S01]  /*1410*/  LDG.E.S8 R10, desc[UR12][R10.64] ;  /* 0x0000000c0a0a7981 */ /* 0x000ea2000c1e1300 */
[----:B------:R-:W-:Y:S02]  /*1420*/  IMAD.X R17, RZ, RZ, UR5, P1 ;  /* 0x00000005ff117e24 */ /* 0x000fe400088e06ff */
[----:B------:R-:W-:Y:S01]  /*1430*/  IMAD.X R19, RZ, RZ, UR5, P3 ;  /* 0x00000005ff137e24 */ /* 0x000fe200098e06ff */
[----:B------:R-:W3:Y:S04]  /*1440*/  LDG.E.S8 R12, desc[UR12][R12.64] ;  /* 0x0000000c0c0c7981 */ /* 0x000ee8000c1e1300 */
[----:B------:R-:W4:Y:S04]  /*1450*/  LDG.E.S8 R16, desc[UR12][R16.64] ;  /* 0x0000000c10107981 */ /* 0x000f28000c1e1300 */
[----:B------:R-:W5:Y:S01]  /*1460*/  LDG.E.S8 R18, desc[UR12][R18.64] ;  /* 0x0000000c12127981 */ /* 0x000f62000c1e1300 */
[----:B------:R-:W-:-:S02]  /*1470*/  IMAD.MOV.U32 R21, RZ, RZ, 0x1 ;  /* 0x00000001ff157424 */ /* 0x000fc400078e00ff */
[----:B------:R-:W-:Y:S01]  /*1480*/  VIADD R8, R8, 0x2 ;  /* 0x0000000208087836 */ /* 0x000fe20000000000 */
[C---:B--2---:R-:W-:Y:S01]  /*1490*/  ISETP.NE.AND P1, PT, R10.reuse, RZ, PT ;  /* 0x000000ff0a00720c */ /* 0x044fe20003f25270 */
[----:B------:R-:W-:Y:S02]  /*14a0*/  VIADD R20, R10, 0xffffffff ;  /* 0xffffffff0a147836 */ /* 0x000fe40000000000 */
[C---:B---3--:R-:W-:Y:S01]  /*14b0*/  VIADD R22, R12.reuse, 0xffffffff ;  /* 0xffffffff0c167836 */ /* 0x048fe20000000000 */
[----:B------:R-:W-:Y:S01]  /*14c0*/  ISETP.NE.AND P2, PT, R12, RZ, PT ;  /* 0x000000ff0c00720c */ /* 0x000fe20003f45270 */
[C---:B----4-:R-:W-:Y:S01]  /*14d0*/  VIADD R10, R16.reuse, 0xffffffff ;  /* 0xffffffff100a7836 */ /* 0x050fe20000000000 */
[----:B------:R-:W-:Y:S02]  /*14e0*/  ISETP.NE.AND P3, PT, R16, RZ, PT ;  /* 0x000000ff1000720c */ /* 0x000fe40003f65270 */
[C---:B------:R-:W-:Y:S01]  /*14f0*/  SHF.L.U32 R20, R21.reuse, R20, RZ ;  /* 0x0000001415147219 */ /* 0x040fe200000006ff */
[----:B-----5:R-:W-:Y:S01]  /*1500*/  VIADD R12, R18, 0xffffffff ;  /* 0xffffffff120c7836 */ /* 0x020fe20000000000 */
[----:B------:R-:W-:-:S02]  /*1510*/  SHF.L.U32 R22, R21, R22, RZ ;  /* 0x0000001615167219 */ /* 0x000fc400000006ff */
[C---:B------:R-:W-:Y:S02]  /*1520*/  SHF.L.U32 R10, R21.reuse, R10, RZ ;  /* 0x0000000a150a7219 */ /* 0x040fe400000006ff */
[----:B------:R-:W-:Y:S02]  /*1530*/  ISETP.NE.AND P4, PT, R18, RZ, PT ;  /* 0x000000ff1200720c */ /* 0x000fe40003f85270 */
[----:B------:R-:W-:Y:S02]  /*1540*/  SHF.L.U32 R12, R21, R12, RZ ;  /* 0x0000000c150c7219 */ /* 0x000fe400000006ff */
[----:B------:R-:W-:Y:S02]  /*1550*/  SEL R20, R20, RZ, P1 ;  /* 0x000000ff14147207 */ /* 0x000fe40000800000 */
[----:B------:R-:W-:Y:S02]  /*1560*/  SEL R11, R22, RZ, P2 ;  /* 0x000000ff160b7207 */ /* 0x000fe40001000000 */
[----:B------:R-:W-:-:S02]  /*1570*/  SEL R10, R10, RZ, P3 ;  /* 0x000000ff0a0a7207 */ /* 0x000fc40001800000 */
[----:B------:R-:W-:Y:S02]  /*1580*/  SEL R12, R12, RZ, P4 ;  /* 0x000000ff0c0c7207 */ /* 0x000fe40002000000 */
[----:B------:R-:W-:-:S04]  /*1590*/  LOP3.LUT R10, R10, R20, R11, 0xfe, !PT ;  /* 0x000000140a0a7212 */ /* 0x000fc800078efe0b */
[----:B------:R-:W-:-:S07]  /*15a0*/  LOP3.LUT R23, R23, R10, R12, 0xfe, !PT ;  /* 0x0000000a17177212 */ /* 0x000fce00078efe0c */
.L_x_6:
[----:B------:R-:W-:Y:S05]  /*15b0*/  @P0 BRA `(.L_x_2) ;  /* 0x00000000004c0947 */ /* 0x000fea0003800000 */
[-C--:B------:R-:W-:Y:S02]  /*15c0*/  IMAD R10, R3, R9.reuse, R8 ;  /* 0x00000009030a7224 */ /* 0x080fe400078e0208 */
[----:B------:R-:W-:-:S03]  /*15d0*/  IMAD R9, R8, R9, R0 ;  /* 0x0000000908097224 */ /* 0x000fc600078e0200 */
[----:B------:R-:W-:Y:S02]  /*15e0*/  IADD3 R8, P0, PT, R10, UR6, RZ ;  /* 0x000000060a087c10 */ /* 0x000fe4000ff1e0ff */
[----:B------:R-:W-:-:S03]  /*15f0*/  IADD3 R10, P1, PT, R9, UR6, RZ ;  /* 0x00000006090a7c10 */ /* 0x000fc6000ff3e0ff */
[----:B------:R-:W-:Y:S02]  /*1600*/  IMAD.X R9, RZ, RZ, UR5, P0 ;  /* 0x00000005ff097e24 */ /* 0x000fe400080e06ff */
[----:B------:R-:W-:-:S03]  /*1610*/  IMAD.X R11, RZ, RZ, UR5, P1 ;  /* 0x00000005ff0b7e24 */ /* 0x000fc600088e06ff */
[----:B------:R-:W2:Y:S04]  /*1620*/  LDG.E.S8 R8, desc[UR12][R8.64] ;  /* 0x0000000c08087981 */ /* 0x000ea8000c1e1300 */
[----:B------:R-:W3:Y:S01]  /*1630*/  LDG.E.S8 R10, desc[UR12][R10.64] ;  /* 0x0000000c0a0a7981 */ /* 0x000ee2000c1e1300 */
[----:B------:R-:W-:Y:S02]  /*1640*/  IMAD.MOV.U32 R16, RZ, RZ, 0x1 ;  /* 0x00000001ff107424 */ /* 0x000fe400078e00ff */
[C---:B--2---:R-:W-:Y:S01]  /*1650*/  VIADD R12, R8.reuse, 0xffffffff ;  /* 0xffffffff080c7836 */ /* 0x044fe20000000000 */
[----:B------:R-:W-:Y:S01]  /*1660*/  ISETP.NE.AND P0, PT, R8, RZ, PT ;  /* 0x000000ff0800720c */ /* 0x000fe20003f05270 */
[C---:B---3--:R-:W-:Y:S01]  /*1670*/  VIADD R13, R10.reuse, 0xffffffff ;  /* 0xffffffff0a0d7836 */ /* 0x048fe20000000000 */
[----:B------:R-:W-:-:S02]  /*1680*/  ISETP.NE.AND P1, PT, R10, RZ, PT ;  /* 0x000000ff0a00720c */ /* 0x000fc40003f25270 */
[C---:B------:R-:W-:Y:S02]  /*1690*/  SHF.L.U32 R12, R16.reuse, R12, RZ ;  /* 0x0000000c100c7219 */ /* 0x040fe400000006ff */
[----:B------:R-:W-:Y:S02]  /*16a0*/  SHF.L.U32 R13, R16, R13, RZ ;  /* 0x0000000d100d7219 */ /* 0x000fe400000006ff */
[----:B------:R-:W-:Y:S02]  /*16b0*/  SEL R12, R12, RZ, P0 ;  /* 0x000000ff0c0c7207 */ /* 0x000fe40000000000 */
[----:B------:R-:W-:-:S04]  /*16c0*/  SEL R13, R13, RZ, P1 ;  /* 0x000000ff0d0d7207 */ /* 0x000fc80000800000 */
[----:B------:R-:W-:-:S04]  /*16d0*/  LOP3.LUT R12, R13, R12, R23, 0xfe, !PT ;  /* 0x0000000c0d0c7212 */ /* 0x000fc800078efe17 */
[----:B------:R-:W-:-:S07]  /*16e0*/  PRMT R23, R12, 0x7610, R23 ;  /* 0x000076100c177816 */ /* 0x000fce0000000017 */
.L_x_2:
[----:B------:R-:W-:-:S13]  /*16f0*/  ISETP.GE.AND P0, PT, R2, 0x1, PT ;  /* 0x000000010200780c */ /* 0x000fda0003f06270 */
[----:B------:R-:W-:Y:S05]  /*1700*/  @!P0 BRA `(.L_x_7) ;  /* 0x0000001000108947 */ /* 0x000fea0003800000 */
[----:B------:R-:W0:Y:S01]  /*1710*/  I2F.U32.RP R10, R2 ;  /* 0x00000002000a7306 */ /* 0x000e220000209000 */
[----:B------:R-:W-:Y:S01]  /*1720*/  IMAD.MOV R11, RZ, RZ, -R2 ;  /* 0x000000ffff0b7224 */ /* 0x000fe200078e0a02 */
[----:B------:R-:W-:Y:S01]  /*1730*/  BSSY.RECONVERGENT B0, `(.L_x_7) ;  /* 0x0000101000007945 */ /* 0x000fe20003800200 */
[----:B------:R-:W1:Y:S05]  /*1740*/  LDCU UR4, c[0x0][0x390] ;  /* 0x00007200ff0477ac */ /* 0x000e6a0008000800 */
[----:B0-----:R-:W0:Y:S02]  /*1750*/  MUFU.RCP R10, R10 ;  /* 0x0000000a000a7308 */ /* 0x001e240000001000 */
[----:B0-----:R-:W-:-:S06]  /*1760*/  VIADD R8, R10, 0xffffffe ;  /* 0x0ffffffe0a087836 */ /* 0x001fcc0000000000 */
[----:B------:R0:W2:Y:S02]  /*1770*/  F2I.FTZ.U32.TRUNC.NTZ R9, R8 ;  /* 0x0000000800097305 */ /* 0x0000a4000021f000 */
[----:B0-----:R-:W-:Y:S02]  /*1780*/  IMAD.MOV.U32 R8, RZ, RZ, RZ ;  /* 0x000000ffff087224 */ /* 0x001fe400078e00ff */
[----:B--2---:R-:W-:-:S04]  /*1790*/  IMAD R11, R11, R9, RZ ;  /* 0x000000090b0b7224 */ /* 0x004fc800078e02ff */
[----:B------:R-:W-:Y:S01]  /*17a0*/  IMAD.HI.U32 R9, R9, R11, R8 ;  /* 0x0000000b09097227 */ /* 0x000fe200078e0008 */
[----:B------:R-:W-:-:S05]  /*17b0*/  LOP3.LUT R8, RZ, R2, RZ, 0x33, !PT ;  /* 0x00000002ff087212 */ /* 0x000fca00078e33ff */
[----:B------:R-:W-:-:S04]  /*17c0*/  IMAD.HI.U32 R11, R9, R3, RZ ;  /* 0x00000003090b7227 */ /* 0x000fc800078e00ff */
[----:B------:R-:W-:-:S04]  /*17d0*/  IMAD.HI.U32 R9, R9, R0, RZ ;  /* 0x0000000009097227 */ /* 0x000fc800078e00ff */
[----:B------:R-:W-:Y:S02]  /*17e0*/  IMAD.MOV R11, RZ, RZ, -R11 ;  /* 0x000000ffff0b7224 */ /* 0x000fe400078e0a0b */
[----:B------:R-:W-:Y:S02]  /*17f0*/  IMAD.MOV R13, RZ, RZ, -R9 ;  /* 0x000000ffff0d7224 */ /* 0x000fe400078e0a09 */
[C---:B------:R-:W-:Y:S02]  /*1800*/  IMAD R9, R2.reuse, R11, R3 ;  /* 0x0000000b02097224 */ /* 0x040fe400078e0203 */
[----:B------:R-:W-:-:S03]  /*1810*/  IMAD R11, R2, R13, R0 ;  /* 0x0000000d020b7224 */ /* 0x000fc600078e0200 */
[-C--:B------:R-:W-:Y:S02]  /*1820*/  ISETP.GE.U32.AND P0, PT, R9, R2.reuse, PT ;  /* 0x000000020900720c */ /* 0x080fe40003f06070 */
[----:B------:R-:W-:-:S11]  /*1830*/  ISETP.GE.U32.AND P1, PT, R11, R2, PT ;  /* 0x000000020b00720c */ /* 0x000fd60003f26070 */
[--C-:B------:R-:W-:Y:S02]  /*1840*/  @P0 IMAD.IADD R9, R9, 0x1, -R2.reuse ;  /* 0x0000000109090824 */ /* 0x100fe400078e0a02 */
[----:B------:R-:W-:Y:S01]  /*1850*/  @P1 IMAD.IADD R11, R11, 0x1, -R2 ;  /* 0x000000010b0b1824 */ /* 0x000fe200078e0a02 */
[----:B------:R-:W-:Y:S02]  /*1860*/  ISETP.NE.U32.AND P1, PT, R2, RZ, PT ;  /* 0x000000ff0200720c */ /* 0x000fe40003f25070 */
[-C--:B------:R-:W-:Y:S02]  /*1870*/  ISETP.GE.U32.AND P0, PT, R9, R2.reuse, PT ;  /* 0x000000020900720c */ /* 0x080fe40003f06070 */
[----:B------:R-:W-:-:S11]  /*1880*/  ISETP.GE.U32.AND P2, PT, R11, R2, PT ;  /* 0x000000020b00720c */ /* 0x000fd60003f46070 */
[--C-:B------:R-:W-:Y:S02]  /*1890*/  @P0 IMAD.IADD R9, R9, 0x1, -R2.reuse ;  /* 0x0000000109090824 */ /* 0x100fe400078e0a02 */
[----:B------:R-:W-:-:S03]  /*18a0*/  @P2 IMAD.IADD R11, R11, 0x1, -R2 ;  /* 0x000000010b0b2824 */ /* 0x000fc600078e0a02 */
[C---:B------:R-:W-:Y:S02]  /*18b0*/  SEL R10, R8.reuse, R9, !P1 ;  /* 0x00000009080a7207 */ /* 0x040fe40004800000 */
[----:B------:R-:W-:-:S03]  /*18c0*/  SEL R9, R8, R11, !P1 ;  /* 0x0000000b08097207 */ /* 0x000fc60004800000 */
[----:B------:R-:W-:Y:S02]  /*18d0*/  IMAD.IADD R11, R3, 0x1, -R10 ;  /* 0x00000001030b7824 */ /* 0x000fe400078e0a0a */
[----:B------:R-:W-:Y:S02]  /*18e0*/  IMAD.IADD R10, R0, 0x1, -R9 ;  /* 0x00000001000a7824 */ /* 0x000fe400078e0a09 */
[----:B-1----:R-:W-:-:S07]  /*18f0*/  IMAD.IADD R12, R2, 0x1, R11 ;  /* 0x00000001020c7824 */ /* 0x002fce00078e020b */
.L_x_13:
[----:B------:R-:W-:Y:S01]  /*1900*/  ISETP.GE.AND P0, PT, R2, 0x10, PT ;  /* 0x000000100200780c */ /* 0x000fe20003f06270 */
[----:B------:R-:W-:Y:S02]  /*1910*/  IMAD.MOV.U32 R13, RZ, RZ, R11 ;  /* 0x000000ffff0d7224 */ /* 0x000fe400078e000b */
[----:B------:R-:W-:-:S10]  /*1920*/  IMAD.MOV.U32 R16, RZ, RZ, R10 ;  /* 0x000000ffff107224 */ /* 0x000fd400078e000a */
[----:B------:R-:W-:Y:S05]  /*1930*/  @!P0 BRA `(.L_x_8) ;  /* 0x00000004008c8947 */ /* 0x000fea0003800000 */
[----:B------:R-:W-:Y:S02]  /*1940*/  IMAD.MOV.U32 R18, RZ, RZ, RZ ;  /* 0x000000ffff127224 */ /* 0x000fe400078e00ff */
[----:B------:R-:W-:-:S07]  /*1950*/  IMAD.MOV.U32 R16, RZ, RZ, R10 ;  /* 0x000000ffff107224 */ /* 0x000fce00078e000a */
.L_x_9:
[----:B------:R-:W-:-:S05]  /*1960*/  IMAD R9, R13, UR4, R16 ;  /* 0x000000040d097c24 */ /* 0x000fca000f8e0210 */
[----:B------:R-:W-:-:S04]  /*1970*/  IADD3 R8, P0, PT, R9, UR6, RZ ;  /* 0x0000000609087c10 */ /* 0x000fc8000ff1e0ff */
[----:B------:R-:W-:-:S05]  /*1980*/  LEA.HI.X.SX32 R9, R9, UR5, 0x1, P0 ;  /* 0x0000000509097c11 */ /* 0x000fca00080f0eff */
[----:B------:R-:W2:Y:S04]  /*1990*/  LDG.E.S8 R17, desc[UR12][R8.64] ;  /* 0x0000000c08117981 */ /* 0x000ea8000c1e1300 */
[----:B------:R-:W3:Y:S04]  /*19a0*/  LDG.E.S8 R19, desc[UR12][R8.64+0x1] ;  /* 0x0000010c08137981 */ /* 0x000ee8000c1e1300 */
[----:B------:R-:W4:Y:S04]  /*19b0*/  LDG.E.S8 R22, desc[UR12][R8.64+0x2] ;  /* 0x0000020c08167981 */ /* 0x000f28000c1e1300 */
[----:B------:R-:W5:Y:S04]  /*19c0*/  LDG.E.S8 R25, desc[UR12][R8.64+0x3] ;  /* 0x0000030c08197981 */ /* 0x000f68000c1e1300 */
[----:B------:R-:W5:Y:S04]  /*19d0*/  LDG.E.S8 R24, desc[UR12][R8.64+0x4] ;  /* 0x0000040c08187981 */ /* 0x000f68000c1e1300 */
[----:B------:R-:W5:Y:S04]  /*19e0*/  LDG.E.S8 R21, desc[UR12][R8.64+0x5] ;  /* 0x0000050c08157981 */ /* 0x000f68000c1e1300 */
[----:B------:R-:W5:Y:S01]  /*19f0*/  LDG.E.S8 R27, desc[UR12][R8.64+0xf] ;  /* 0x00000f0c081b7981 */ /* 0x000f62000c1e1300 */
[C---:B--2---:R-:W-:Y:S01]  /*1a00*/  ISETP.NE.AND P0, PT, R17.reuse, RZ, PT ;  /* 0x000000ff1100720c */ /* 0x044fe20003f05270 */
[----:B------:R-:W-:-:S02]  /*1a10*/  VIADD R20, R17, 0xffffffff ;  /* 0xffffffff11147836 */ /* 0x000fc40000000000 */
[----:B------:R-:W-:Y:S01]  /*1a20*/  IMAD.MOV.U32 R17, RZ, RZ, 0x1 ;  /* 0x00000001ff117424 */ /* 0x000fe200078e00ff */
[C---:B---3--:R-:W-:Y:S01]  /*1a30*/  ISETP.NE.AND P1, PT, R19.reuse, RZ, PT ;  /* 0x000000ff1300720c */ /* 0x048fe20003f25270 */
[----:B------:R-:W-:Y:S02]  /*1a40*/  VIADD R26, R19, 0xffffffff ;  /* 0xffffffff131a7836 */ /* 0x000fe40000000000 */
[----:B------:R-:W2:Y:S01]  /*1a50*/  LDG.E.S8 R19, desc[UR12][R8.64+0x7] ;  /* 0x0000070c08137981 */ /* 0x000ea2000c1e1300 */
[C---:B------:R-:W-:Y:S02]  /*1a60*/  SHF.L.U32 R20, R17.reuse, R20, RZ ;  /* 0x0000001411147219 */ /* 0x040fe400000006ff */
[----:B------:R-:W-:Y:S02]  /*1a70*/  SHF.L.U32 R26, R17, R26, RZ ;  /* 0x0000001a111a7219 */ /* 0x000fe400000006ff */
[----:B------:R-:W-:Y:S02]  /*1a80*/  SEL R20, R20, RZ, P0 ;  /* 0x000000ff14147207 */ /* 0x000fe40000000000 */
[----:B------:R-:W-:-:S04]  /*1a90*/  SEL R26, R26, RZ, P1 ;  /* 0x000000ff1a1a7207 */ /* 0x000fc80000800000 */
[----:B------:R-:W-:Y:S02]  /*1aa0*/  LOP3.LUT R23, R26, R20, R23, 0xfe, !PT ;  /* 0x000000141a177212 */ /* 0x000fe400078efe17 */
[----:B------:R-:W3:Y:S01]  /*1ab0*/  LDG.E.S8 R20, desc[UR12][R8.64+0x6] ;  /* 0x0000060c08147981 */ /* 0x000ee2000c1e1300 */
[C---:B----4-:R-:W-:Y:S01]  /*1ac0*/  ISETP.NE.AND P0, PT, R22.reuse, RZ, PT ;  /* 0x000000ff1600720c */ /* 0x050fe20003f05270 */
[----:B------:R-:W-:Y:S02]  /*1ad0*/  VIADD R22, R22, 0xffffffff ;  /* 0xffffffff16167836 */ /* 0x000fe40000000000 */
[C---:B-----5:R-:W-:Y:S01]  /*1ae0*/  VIADD R26, R25.reuse, 0xffffffff ;  /* 0xffffffff191a7836 */ /* 0x060fe20000000000 */
[C---:B------:R-:W-:Y:S01]  /*1af0*/  ISETP.NE.AND P2, PT, R24.reuse, RZ, PT ;  /* 0x000000ff1800720c */ /* 0x040fe20003f45270 */
[----:B------:R-:W-:Y:S01]  /*1b00*/  VIADD R24, R24, 0xffffffff ;  /* 0xffffffff18187836 */ /* 0x000fe20000000000 */
[----:B------:R-:W-:Y:S01]  /*1b10*/  ISETP.NE.AND P1, PT, R25, RZ, PT ;  /* 0x000000ff1900720c */ /* 0x000fe20003f25270 */
[----:B------:R-:W-:Y:S01]  /*1b20*/  VIADD R28, R21, 0xffffffff ;  /* 0xffffffff151c7836 */ /* 0x000fe20000000000 */
[C---:B------:R-:W-:Y:S01]  /*1b30*/  SHF.L.U32 R22, R17.reuse, R22, RZ ;  /* 0x0000001611167219 */ /* 0x040fe200000006ff */
[----:B------:R-:W4:Y:S01]  /*1b40*/  LDG.E.S8 R25, desc[UR12][R8.64+0xe] ;  /* 0x00000e0c08197981 */ /* 0x000f22000c1e1300 */
[----:B------:R-:W-:-:S02]  /*1b50*/  SHF.L.U32 R26, R17, R26, RZ ;  /* 0x0000001a111a7219 */ /* 0x000fc400000006ff */
[----:B------:R-:W-:Y:S02]  /*1b60*/  SEL R22, R22, RZ, P0 ;  /* 0x000000ff16167207 */ /* 0x000fe40000000000 */
[----:B------:R-:W-:Y:S02]  /*1b70*/  SEL R26, R26, RZ, P1 ;  /* 0x000000ff1a1a7207 */ /* 0x000fe40000800000 */
[----:B------:R-:W-:Y:S02]  /*1b80*/  SHF.L.U32 R24, R17, R24, RZ ;  /* 0x0000001811187219 */ /* 0x000fe400000006ff */
[----:B------:R-:W-:Y:S02]  /*1b90*/  ISETP.NE.AND P3, PT, R21, RZ, PT ;  /* 0x000000ff1500720c */ /* 0x000fe40003f65270 */
[----:B------:R-:W-:Y:S02]  /*1ba0*/  SHF.L.U32 R28, R17, R28, RZ ;  /* 0x0000001c111c7219 */ /* 0x000fe400000006ff */
[----:B------:R-:W-:-:S02]  /*1bb0*/  LOP3.LUT R22, R26, R22, R23, 0xfe, !PT ;  /* 0x000000161a167212 */ /* 0x000fc400078efe17 */
[----:B------:R-:W-:Y:S01]  /*1bc0*/  SEL R21, R24, RZ, P2 ;  /* 0x000000ff18157207 */ /* 0x000fe20001000000 */
[----:B------:R-:W5:Y:S01]  /*1bd0*/  LDG.E.S8 R23, desc[UR12][R8.64+0x8] ;  /* 0x0000080c08177981 */ /* 0x000f62000c1e1300 */
[----:B------:R-:W-:-:S04]  /*1be0*/  SEL R24, R28, RZ, P3 ;  /* 0x000000ff1c187207 */ /* 0x000fc80001800000 */
[----:B------:R-:W-:Y:S02]  /*1bf0*/  LOP3.LUT R24, R24, R21, R22, 0xfe, !PT ;  /* 0x0000001518187212 */ /* 0x000fe400078efe16 */
[----:B------:R-:W4:Y:S04]  /*1c00*/  LDG.E.S8 R22, desc[UR12][R8.64+0x9] ;  /* 0x0000090c08167981 */ /* 0x000f28000c1e1300 */
[----:B------:R-:W4:Y:S01]  /*1c10*/  LDG.E.S8 R21, desc[UR12][R8.64+0xa] ;  /* 0x00000a0c08157981 */ /* 0x000f22000c1e1300 */
[C---:B--2---:R-:W-:Y:S01]  /*1c20*/  VIADD R28, R19.reuse, 0xffffffff ;  /* 0xffffffff131c7836 */ /* 0x044fe20000000000 */
[----:B------:R-:W-:-:S04]  /*1c30*/  ISETP.NE.AND P1, PT, R19, RZ, PT ;  /* 0x000000ff1300720c */ /* 0x000fc80003f25270 */
[C---:B------:R-:W-:Y:S01]  /*1c40*/  SHF.L.U32 R28, R17.reuse, R28, RZ ;  /* 0x0000001c111c7219 */ /* 0x040fe200000006ff */
[C---:B---3--:R-:W-:Y:S01]  /*1c50*/  VIADD R26, R20.reuse, 0xffffffff ;  /* 0xffffffff141a7836 */ /* 0x048fe20000000000 */
[----:B------:R-:W-:Y:S02]  /*1c60*/  ISETP.NE.AND P0, PT, R20, RZ, PT ;  /* 0x000000ff1400720c */ /* 0x000fe40003f05270 */
[----:B------:R-:W2:Y:S02]  /*1c70*/  LDG.E.S8 R20, desc[UR12][R8.64+0xb] ;  /* 0x00000b0c08147981 */ /* 0x000ea4000c1e1300 */
[----:B------:R-:W-:-:S04]  /*1c80*/  SHF.L.U32 R26, R17, R26, RZ ;  /* 0x0000001a111a7219 */ /* 0x000fc800000006ff */
[----:B------:R-:W-:Y:S02]  /*1c90*/  SEL R19, R26, RZ, P0 ;  /* 0x000000ff1a137207 */ /* 0x000fe40000000000 */
[----:B------:R-:W-:-:S04]  /*1ca0*/  SEL R26, R28, RZ, P1 ;  /* 0x000000ff1c1a7207 */ /* 0x000fc80000800000 */
[----:B------:R-:W-:Y:S02]  /*1cb0*/  LOP3.LUT R26, R26, R19, R24, 0xfe, !PT ;  /* 0x000000131a1a7212 */ /* 0x000fe400078efe18 */
[----:B------:R-:W3:Y:S04]  /*1cc0*/  LDG.E.S8 R24, desc[UR12][R8.64+0xc] ;  /* 0x00000c0c08187981 */ /* 0x000ee8000c1e1300 */
[----:B------:R0:W3:Y:S01]  /*1cd0*/  LDG.E.S8 R19, desc[UR12][R8.64+0xd] ;  /* 0x00000d0c08137981 */ /* 0x0000e2000c1e1300 */
[C---:B-----5:R-:W-:Y:S01]  /*1ce0*/  ISETP.NE.AND P0, PT, R23.reuse, RZ, PT ;  /* 0x000000ff1700720c */ /* 0x060fe20003f05270 */
[----:B------:R-:W-:Y:S02]  /*1cf0*/  VIADD R28, R23, 0xffffffff ;  /* 0xffffffff171c7836 */ /* 0x000fe40000000000 */
[C---:B----4-:R-:W-:Y:S01]  /*1d00*/  VIADD R23, R22.reuse, 0xffffffff ;  /* 0xffffffff16177836 */ /* 0x050fe20000000000 */
[----:B------:R-:W-:-:S02]  /*1d10*/  ISETP.NE.AND P1, PT, R22, RZ, PT ;  /* 0x000000ff1600720c */ /* 0x000fc40003f25270 */
[----:B------:R-:W-:Y:S01]  /*1d20*/  SHF.L.U32 R28, R17, R28, RZ ;  /* 0x0000001c111c7219 */ /* 0x000fe200000006ff */
[----:B------:R-:W-:Y:S01]  /*1d30*/  VIADD R22, R21, 0xffffffff ;  /* 0xffffffff15167836 */ /* 0x000fe20000000000 */
[----:B------:R-:W-:Y:S02]  /*1d40*/  SHF.L.U32 R23, R17, R23, RZ ;  /* 0x0000001711177219 */ /* 0x000fe400000006ff */
[----:B0-----:R-:W-:Y:S02]  /*1d50*/  SEL R9, R28, RZ, P0 ;  /* 0x000000ff1c097207 */ /* 0x001fe40000000000 */
[----:B------:R-:W-:Y:S02]  /*1d60*/  SEL R23, R23, RZ, P1 ;  /* 0x000000ff17177207 */ /* 0x000fe40000800000 */
[----:B------:R-:W-:Y:S02]  /*1d70*/  ISETP.NE.AND P2, PT, R21, RZ, PT ;  /* 0x000000ff1500720c */ /* 0x000fe40003f45270 */
[----:B------:R-:W-:-:S02]  /*1d80*/  SHF.L.U32 R22, R17, R22, RZ ;  /* 0x0000001611167219 */ /* 0x000fc400000006ff */
[----:B------:R-:W-:Y:S02]  /*1d90*/  LOP3.LUT R8, R23, R9, R26, 0xfe, !PT ;  /* 0x0000000917087212 */ /* 0x000fe400078efe1a */
[----:B------:R-:W-:Y:S01]  /*1da0*/  SEL R9, R22, RZ, P2 ;  /* 0x000000ff16097207 */ /* 0x000fe20001000000 */
[----:B------:R-:W-:Y:S02]  /*1db0*/  VIADD R26, R27, 0xffffffff ;  /* 0xffffffff1b1a7836 */ /* 0x000fe40000000000 */
[----:B------:R-:W-:-:S03]  /*1dc0*/  VIADD R18, R18, 0x10 ;  /* 0x0000001012127836 */ /* 0x000fc60000000000 */
[----:B------:R-:W-:Y:S01]  /*1dd0*/  SHF.L.U32 R26, R17, R26, RZ ;  /* 0x0000001a111a7219 */ /* 0x000fe200000006ff */
[C---:B------:R-:W-:Y:S01]  /*1de0*/  VIADD R22, R25.reuse, 0xffffffff ;  /* 0xffffffff19167836 */ /* 0x040fe20000000000 */
[----:B------:R-:W-:-:S04]  /*1df0*/  ISETP.NE.AND P2, PT, R25, RZ, PT ;  /* 0x000000ff1900720c */ /* 0x000fc80003f45270 */
[----:B------:R-:W-:Y:S01]  /*1e00*/  SHF.L.U32 R22, R17, R22, RZ ;  /* 0x0000001611167219 */ /* 0x000fe200000006ff */
[----:B------:R-:W-:Y:S01]  /*1e10*/  VIADD R16, R16, 0x10 ;  /* 0x0000001010107836 */ /* 0x000fe20000000000 */
[C---:B--2---:R-:W-:Y:S01]  /*1e20*/  ISETP.NE.AND P3, PT, R20.reuse, RZ, PT ;  /* 0x000000ff1400720c */ /* 0x044fe20003f65270 */
[----:B------:R-:W-:-:S05]  /*1e30*/  VIADD R20, R20, 0xffffffff ;  /* 0xffffffff14147836 */ /* 0x000fca0000000000 */
[----:B------:R-:W-:-:S04]  /*1e40*/  SHF.L.U32 R20, R17, R20, RZ ;  /* 0x0000001411147219 */ /* 0x000fc800000006ff */
[----:B------:R-:W-:Y:S02]  /*1e50*/  SEL R20, R20, RZ, P3 ;  /* 0x000000ff14147207 */ /* 0x000fe40001800000 */
[C---:B---3--:R-:W-:Y:S01]  /*1e60*/  ISETP.NE.AND P0, PT, R24.reuse, RZ, PT ;  /* 0x000000ff1800720c */ /* 0x048fe20003f05270 */
[----:B------:R-:W-:Y:S01]  /*1e70*/  VIADD R24, R24, 0xffffffff ;  /* 0xffffffff18187836 */ /* 0x000fe20000000000 */
[----:B------:R-:W-:-:S04]  /*1e80*/  LOP3.LUT R8, R20, R9, R8, 0xfe, !PT ;  /* 0x0000000914087212 */ /* 0x000fc800078efe08 */
[----:B------:R-:W-:Y:S01]  /*1e90*/  SHF.L.U32 R24, R17, R24, RZ ;  /* 0x0000001811187219 */ /* 0x000fe200000006ff */
[----:B------:R-:W-:-:S03]  /*1ea0*/  VIADD R20, R19, 0xffffffff ;  /* 0xffffffff13147836 */ /* 0x000fc60000000000 */
[----:B------:R-:W-:Y:S02]  /*1eb0*/  SEL R9, R24, RZ, P0 ;  /* 0x000000ff18097207 */ /* 0x000fe40000000000 */
[----:B------:R-:W-:Y:S02]  /*1ec0*/  ISETP.NE.AND P0, PT, R27, RZ, PT ;  /* 0x000000ff1b00720c */ /* 0x000fe40003f05270 */
[----:B------:R-:W-:Y:S02]  /*1ed0*/  ISETP.NE.AND P1, PT, R19, RZ, PT ;  /* 0x000000ff1300720c */ /* 0x000fe40003f25270 */
[----:B------:R-:W-:Y:S02]  /*1ee0*/  SHF.L.U32 R20, R17, R20, RZ ;  /* 0x0000001411147219 */ /* 0x000fe400000006ff */
[----:B------:R-:W-:Y:S02]  /*1ef0*/  SEL R26, R26, RZ, P0 ;  /* 0x000000ff1a1a7207 */ /* 0x000fe40000000000 */
[----:B------:R-:W-:-:S02]  /*1f00*/  ISETP.NE.AND P0, PT, R18, R7, PT ;  /* 0x000000071200720c */ /* 0x000fc40003f05270 */
[----:B------:R-:W-:-:S04]  /*1f10*/  SEL R20, R20, RZ, P1 ;  /* 0x000000ff14147207 */ /* 0x000fc80000800000 */
[----:B------:R-:W-:Y:S02]  /*1f20*/  LOP3.LUT R8, R20, R9, R8, 0xfe, !PT ;  /* 0x0000000914087212 */ /* 0x000fe400078efe08 */
[----:B------:R-:W-:-:S04]  /*1f30*/  SEL R9, R22, RZ, P2 ;  /* 0x000000ff16097207 */ /* 0x000fc80001000000 */
[----:B------:R-:W-:-:S04]  /*1f40*/  LOP3.LUT R8, R26, R9, R8, 0xfe, !PT ;  /* 0x000000091a087212 */ /* 0x000fc800078efe08 */
[----:B------:R-:W-:Y:S01]  /*1f50*/  PRMT R23, R8, 0x7610, R23 ;  /* 0x0000761008177816 */ /* 0x000fe20000000017 */
[----:B------:R-:W-:Y:S06]  /*1f60*/  @P0 BRA `(.L_x_9) ;  /* 0xfffffff8007c0947 */ /* 0x000fec000383ffff */
.L_x_8:
[----:B------:R-:W-:Y:S01]  /*1f70*/  VIMNMX R17, PT, PT, R2, 0x1, !PT ;  /* 0x0000000102117848 */ /* 0x000fe20007fe0100 */
[----:B------:R-:W-:-:S03]  /*1f80*/  VIADD R11, R11, 0x1 ;  /* 0x000000010b0b7836 */ /* 0x000fc60000000000 */
[----:B------:R-:W-:Y:S02]  /*1f90*/  LOP3.LUT R8, R17, 0xf, RZ, 0xc0, !PT ;  /* 0x0000000f11087812 */ /* 0x000fe400078ec0ff */
[----:B------:R-:W-:Y:S02]  /*1fa0*/  ISETP.GE.AND P0, PT, R11, R12, PT ;  /* 0x0000000c0b00720c */ /* 0x000fe40003f06270 */
[----:B------:R-:W-:-:S13]  /*1fb0*/  ISETP.NE.AND P1, PT, R8, RZ, PT ;  /* 0x000000ff0800720c */ /* 0x000fda0003f25270 */
[----:B------:R-:W-:Y:S05]  /*1fc0*/  @!P1 BRA `(.L_x_10) ;  /* 0x0000000400d89947 */ /* 0x000fea0003800000 */
[----:B------:R-:W-:-:S13]  /*1fd0*/  ISETP.GE.U32.AND P1, PT, R8, 0x8, PT ;  /* 0x000000080800780c */ /* 0x000fda0003f26070 */
[----:B------:R-:W-:Y:S05]  /*1fe0*/  @!P1 BRA `(.L_x_11) ;  /* 0x0000000000cc9947 */ /* 0x000fea0003800000 */
[----:B------:R-:W0:Y:S02]  /*1ff0*/  LDCU UR8, c[0x0][0x390] ;  /* 0x00007200ff0877ac */ /* 0x000e240008000800 */
[----:B0-----:R-:W-:-:S05]  /*2000*/  IMAD R9, R13, UR8, R16 ;  /* 0x000000080d097c24 */ /* 0x001fca000f8e0210 */
        /* <DEDUP_REMOVED lines=8> */
[----:B------:R-:W5:Y:S04]  /*2090*/  LDG.E.S8 R18, desc[UR12][R8.64+0x6] ;  /* 0x0000060c08127981 */ /* 0x000f68000c1e1300 */
[----:B------:R0:W5:Y:S01]  /*20a0*/  LDG.E.S8 R20, desc[UR12][R8.64+0x7] ;  /* 0x0000070c08147981 */ /* 0x000162000c1e1300 */
[----:B------:R-:W-:Y:S01]  /*20b0*/  VIADD R16, R16, 0x8 ;  /* 0x0000000810107836 */ /* 0x000fe20000000000 */
[C---:B--2---:R-:W-:Y:S01]  /*20c0*/  ISETP.NE.AND P1, PT, R22.reuse, RZ, PT ;  /* 0x000000ff1600720c */ /* 0x044fe20003f25270 */
[----:B------:R-:W-:-:S02]  /*20d0*/  VIADD R27, R22, 0xffffffff ;  /* 0xffffffff161b7836 */ /* 0x000fc40000000000 */
[----:B------:R-:W-:Y:S01]  /*20e0*/  IMAD.MOV.U32 R22, RZ, RZ, 0x1 ;  /* 0x00000001ff167424 */ /* 0x000fe200078e00ff */
[C---:B---3--:R-:W-:Y:S01]  /*20f0*/  ISETP.NE.AND P3, PT, R26.reuse, RZ, PT ;  /* 0x000000ff1a00720c */ /* 0x048fe20003f65270 */
[----:B------:R-:W-:Y:S02]  /*2100*/  VIADD R26, R26, 0xffffffff ;  /* 0xffffffff1a1a7836 */ /* 0x000fe40000000000 */
[C---:B----4-:R-:W-:Y:S01]  /*2110*/  VIADD R29, R25.reuse, 0xffffffff ;  /* 0xffffffff191d7836 */ /* 0x050fe20000000000 */
[----:B------:R-:W-:Y:S02]  /*2120*/  ISETP.NE.AND P2, PT, R25, RZ, PT ;  /* 0x000000ff1900720c */ /* 0x000fe40003f45270 */
[C---:B-----5:R-:W-:Y:S01]  /*2130*/  ISETP.NE.AND P5, PT, R21.reuse, RZ, PT ;  /* 0x000000ff1500720c */ /* 0x060fe20003fa5270 */
[----:B------:R-:W-:Y:S01]  /*2140*/  VIADD R21, R21, 0xffffffff ;  /* 0xffffffff15157836 */ /* 0x000fe20000000000 */
[----:B------:R-:W-:Y:S01]  /*2150*/  SHF.L.U32 R27, R22, R27, RZ ;  /* 0x0000001b161b7219 */ /* 0x000fe200000006ff */
[----:B------:R-:W-:Y:S01]  /*2160*/  VIADD R25, R24, 0xffffffff ;  /* 0xffffffff18197836 */ /* 0x000fe20000000000 */
[----:B------:R-:W-:-:S02]  /*2170*/  SHF.L.U32 R29, R22, R29, RZ ;  /* 0x0000001d161d7219 */ /* 0x000fc400000006ff */
[----:B------:R-:W-:Y:S02]  /*2180*/  SHF.L.U32 R26, R22, R26, RZ ;  /* 0x0000001a161a7219 */ /* 0x000fe400000006ff */
[----:B------:R-:W-:Y:S02]  /*2190*/  ISETP.NE.AND P4, PT, R24, RZ, PT ;  /* 0x000000ff1800720c */ /* 0x000fe40003f85270 */
[----:B------:R-:W-:Y:S02]  /*21a0*/  SEL R27, R27, RZ, P1 ;  /* 0x000000ff1b1b7207 */ /* 0x000fe40000800000 */
[----:B0-----:R-:W-:Y:S02]  /*21b0*/  SEL R8, R29, RZ, P2 ;  /* 0x000000ff1d087207 */ /* 0x001fe40001000000 */
[----:B------:R-:W-:Y:S02]  /*21c0*/  SEL R26, R26, RZ, P3 ;  /* 0x000000ff1a1a7207 */ /* 0x000fe40001800000 */
[----:B------:R-:W-:-:S02]  /*21d0*/  SHF.L.U32 R25, R22, R25, RZ ;  /* 0x0000001916197219 */ /* 0x000fc400000006ff */
[----:B------:R-:W-:Y:S01]  /*21e0*/  SHF.L.U32 R21, R22, R21, RZ ;  /* 0x0000001516157219 */ /* 0x000fe200000006ff */
[----:B------:R-:W-:Y:S01]  /*21f0*/  VIADD R9, R18, 0xffffffff ;  /* 0xffffffff12097836 */ /* 0x000fe20000000000 */
[----:B------:R-:W-:Y:S02]  /*2200*/  LOP3.LUT R8, R26, R27, R8, 0xfe, !PT ;  /* 0x0000001b1a087212 */ /* 0x000fe400078efe08 */
[----:B------:R-:W-:Y:S02]  /*2210*/  SEL R25, R25, RZ, P4 ;  /* 0x000000ff19197207 */ /* 0x000fe40002000000 */
[----:B------:R-:W-:Y:S02]  /*2220*/  SEL R21, R21, RZ, P5 ;  /* 0x000000ff15157207 */ /* 0x000fe40002800000 */
[C---:B------:R-:W-:Y:S01]  /*2230*/  ISETP.NE.AND P1, PT, R19.reuse, RZ, PT ;  /* 0x000000ff1300720c */ /* 0x040fe20003f25270 */
[----:B------:R-:W-:Y:S01]  /*2240*/  VIADD R19, R19, 0xffffffff ;  /* 0xffffffff13137836 */ /* 0x000fe20000000000 */
[----:B------:R-:W-:Y:S01]  /*2250*/  LOP3.LUT R8, R21, R8, R25, 0xfe, !PT ;  /* 0x0000000815087212 */ /* 0x000fe200078efe19 */
[----:B------:R-:W-:Y:S01]  /*2260*/  VIADD R21, R20, 0xffffffff ;  /* 0xffffffff14157836 */ /* 0x000fe20000000000 */
[----:B------:R-:W-:-:S02]  /*2270*/  ISETP.NE.AND P2, PT, R18, RZ, PT ;  /* 0x000000ff1200720c */ /* 0x000fc40003f45270 */
[C---:B------:R-:W-:Y:S02]  /*2280*/  SHF.L.U32 R19, R22.reuse, R19, RZ ;  /* 0x0000001316137219 */ /* 0x040fe400000006ff */
[----:B------:R-:W-:Y:S02]  /*2290*/  SHF.L.U32 R9, R22, R9, RZ ;  /* 0x0000000916097219 */ /* 0x000fe400000006ff */
[----:B------:R-:W-:Y:S02]  /*22a0*/  ISETP.NE.AND P3, PT, R20, RZ, PT ;  /* 0x000000ff1400720c */ /* 0x000fe40003f65270 */
[----:B------:R-:W-:Y:S02]  /*22b0*/  SHF.L.U32 R21, R22, R21, RZ ;  /* 0x0000001516157219 */ /* 0x000fe400000006ff */
[----:B------:R-:W-:Y:S02]  /*22c0*/  SEL R19, R19, RZ, P1 ;  /* 0x000000ff13137207 */ /* 0x000fe40000800000 */
[----:B------:R-:W-:-:S02]  /*22d0*/  SEL R9, R9, RZ, P2 ;  /* 0x000000ff09097207 */ /* 0x000fc40001000000 */
[----:B------:R-:W-:Y:S02]  /*22e0*/  SEL R21, R21, RZ, P3 ;  /* 0x000000ff15157207 */ /* 0x000fe40001800000 */
[----:B------:R-:W-:-:S04]  /*22f0*/  LOP3.LUT R8, R9, R8, R19, 0xfe, !PT ;  /* 0x0000000809087212 */ /* 0x000fc800078efe13 */
[----:B------:R-:W-:-:S04]  /*2300*/  LOP3.LUT R8, R23, R8, R21, 0xfe, !PT ;  /* 0x0000000817087212 */ /* 0x000fc800078efe15 */
[----:B------:R-:W-:-:S07]  /*2310*/  PRMT R23, R8, 0x7610, R23 ;  /* 0x0000761008177816 */ /* 0x000fce0000000017 */
.L_x_11:
[----:B------:R-:W-:-:S04]  /*2320*/  LOP3.LUT R8, R17, 0x7, RZ, 0xc0, !PT ;  /* 0x0000000711087812 */ /* 0x000fc800078ec0ff */
[----:B------:R-:W-:-:S13]  /*2330*/  ISETP.NE.AND P1, PT, R8, RZ, PT ;  /* 0x000000ff0800720c */ /* 0x000fda0003f25270 */
[----:B------:R-:W-:Y:S05]  /*2340*/  @!P1 BRA `(.L_x_10) ;  /* 0x0000000000f89947 */ /* 0x000fea0003800000 */
[----:B------:R-:W-:Y:S02]  /*2350*/  ISETP.GE.U32.AND P2, PT, R8, 0x4, PT ;  /* 0x000000040800780c */ /* 0x000fe40003f46070 */
[----:B------:R-:W-:-:S04]  /*2360*/  LOP3.LUT R17, R17, 0x3, RZ, 0xc0, !PT ;  /* 0x0000000311117812 */ /* 0x000fc800078ec0ff */
[----:B------:R-:W-:-:S07]  /*2370*/  ISETP.NE.AND P1, PT, R17, RZ, PT ;  /* 0x000000ff1100720c */ /* 0x000fce0003f25270 */
[----:B------:R-:W-:Y:S06]  /*2380*/  @!P2 BRA `(.L_x_12) ;  /* 0x000000000070a947 */ /* 0x000fec0003800000 */
[----:B------:R-:W0:Y:S02]  /*2390*/  LDCU UR8, c[0x0][0x390] ;  /* 0x00007200ff0877ac */ /* 0x000e240008000800 */
[----:B0-----:R-:W-:-:S05]  /*23a0*/  IMAD R9, R13, UR8, R16 ;  /* 0x000000080d097c24 */ /* 0x001fca000f8e0210 */
[----:B------:R-:W-:-:S04]  /*23b0*/  IADD3 R8, P2, PT, R9, UR6, RZ ;  /* 0x0000000609087c10 */ /* 0x000fc8000ff5e0ff */
[----:B------:R-:W-:-:S05]  /*23c0*/  LEA.HI.X.SX32 R9, R9, UR5, 0x1, P2 ;  /* 0x0000000509097c11 */ /* 0x000fca00090f0eff */
[----:B------:R-:W2:Y:S04]  /*23d0*/  LDG.E.S8 R18, desc[UR12][R8.64] ;  /* 0x0000000c08127981 */ /* 0x000ea8000c1e1300 */
[----:B------:R-:W3:Y:S04]  /*23e0*/  LDG.E.S8 R20, desc[UR12][R8.64+0x1] ;  /* 0x0000010c08147981 */ /* 0x000ee8000c1e1300 */
[----:B------:R-:W4:Y:S04]  /*23f0*/  LDG.E.S8 R21, desc[UR12][R8.64+0x2] ;  /* 0x0000020c08157981 */ /* 0x000f28000c1e1300 */
[----:B------:R-:W5:Y:S01]  /*2400*/  LDG.E.S8 R24, desc[UR12][R8.64+0x3] ;  /* 0x0000030c08187981 */ /* 0x000f62000c1e1300 */
[----:B------:R-:W-:-:S02]  /*2410*/  IMAD.MOV.U32 R19, RZ, RZ, 0x1 ;  /* 0x00000001ff137424 */ /* 0x000fc400078e00ff */
[----:B------:R-:W-:Y:S01]  /*2420*/  VIADD R16, R16, 0x4 ;  /* 0x0000000410107836 */ /* 0x000fe20000000000 */
[C---:B--2---:R-:W-:Y:S01]  /*2430*/  ISETP.NE.AND P2, PT, R18.reuse, RZ, PT ;  /* 0x000000ff1200720c */ /* 0x044fe20003f45270 */
[----:B------:R-:W-:Y:S01]  /*2440*/  VIADD R18, R18, 0xffffffff ;  /* 0xffffffff12127836 */ /* 0x000fe20000000000 */
[C---:B---3--:R-:W-:Y:S01]  /*2450*/  ISETP.NE.AND P3, PT, R20.reuse, RZ, PT ;  /* 0x000000ff1400720c */ /* 0x048fe20003f65270 */
[----:B------:R-:W-:-:S03]  /*2460*/  VIADD R20, R20, 0xffffffff ;  /* 0xffffffff14147836 */ /* 0x000fc60000000000 */
[----:B------:R-:W-:Y:S01]  /*2470*/  SHF.L.U32 R18, R19, R18, RZ ;  /* 0x0000001213127219 */ /* 0x000fe200000006ff */
[C---:B----4-:R-:W-:Y:S01]  /*2480*/  VIADD R22, R21.reuse, 0xffffffff ;  /* 0xffffffff15167836 */ /* 0x050fe20000000000 */
[----:B------:R-:W-:Y:S02]  /*2490*/  ISETP.NE.AND P4, PT, R21, RZ, PT ;  /* 0x000000ff1500720c */ /* 0x000fe40003f85270 */
[C---:B------:R-:W-:Y:S02]  /*24a0*/  SHF.L.U32 R20, R19.reuse, R20, RZ ;  /* 0x0000001413147219 */ /* 0x040fe400000006ff */
[C---:B-----5:R-:W-:Y:S01]  /*24b0*/  ISETP.NE.AND P5, PT, R24.reuse, RZ, PT ;  /* 0x000000ff1800720c */ /* 0x060fe20003fa5270 */
[----:B------:R-:W-:Y:S01]  /*24c0*/  VIADD R24, R24, 0xffffffff ;  /* 0xffffffff18187836 */ /* 0x000fe20000000000 */
[----:B------:R-:W-:Y:S02]  /*24d0*/  SHF.L.U32 R22, R19, R22, RZ ;  /* 0x0000001613167219 */ /* 0x000fe400000006ff */
[----:B------:R-:W-:-:S02]  /*24e0*/  SEL R18, R18, RZ, P2 ;  /* 0x000000ff12127207 */ /* 0x000fc40001000000 */
[----:B------:R-:W-:Y:S02]  /*24f0*/  SHF.L.U32 R24, R19, R24, RZ ;  /* 0x0000001813187219 */ /* 0x000fe400000006ff */
[----:B------:R-:W-:Y:S02]  /*2500*/  SEL R9, R20, RZ, P3 ;  /* 0x000000ff14097207 */ /* 0x000fe40001800000 */
[----:B------:R-:W-:Y:S02]  /*2510*/  SEL R22, R22, RZ, P4 ;  /* 0x000000ff16167207 */ /* 0x000fe40002000000 */
[----:B------:R-:W-:Y:S02]  /*2520*/  SEL R24, R24, RZ, P5 ;  /* 0x000000ff18187207 */ /* 0x000fe40002800000 */
[----:B------:R-:W-:-:S04]  /*2530*/  LOP3.LUT R18, R22, R18, R9, 0xfe, !PT ;  /* 0x0000001216127212 */ /* 0x000fc800078efe09 */
[----:B------:R-:W-:-:S07]  /*2540*/  LOP3.LUT R23, R23, R18, R24, 0xfe, !PT ;  /* 0x0000001217177212 */ /* 0x000fce00078efe18 */
.L_x_12:
[----:B------:R-:W-:Y:S05]  /*2550*/  @!P1 BRA `(.L_x_10) ;  /* 0x0000000000749947 */ /* 0x000fea0003800000 */
[----:B------:R-:W0:Y:S02]  /*2560*/  LDCU UR8, c[0x0][0x390] ;  /* 0x00007200ff0877ac */ /* 0x000e240008000800 */
[----:B0-----:R-:W-:-:S05]  /*2570*/  IMAD R9, R13, UR8, R16 ;  /* 0x000000080d097c24 */ /* 0x001fca000f8e0210 */
[----:B------:R-:W-:-:S04]  /*2580*/  IADD3 R8, P1, PT, R9, UR6, RZ ;  /* 0x0000000609087c10 */ /* 0x000fc8000ff3e0ff */
[----:B------:R-:W-:-:S05]  /*2590*/  LEA.HI.X.SX32 R9, R9, UR5, 0x1, P1 ;  /* 0x0000000509097c11 */ /* 0x000fca00088f0eff */
[----:B------:R-:W2:Y:S01]  /*25a0*/  LDG.E.S8 R16, desc[UR12][R8.64] ;  /* 0x0000000c08107981 */ /* 0x000ea2000c1e1300 */
[----:B------:R-:W-:Y:S02]  /*25b0*/  IMAD.MOV.U32 R20, RZ, RZ, 0x1 ;  /* 0x00000001ff147424 */ /* 0x000fe400078e00ff */
[C---:B--2---:R-:W-:Y:S01]  /*25c0*/  VIADD R13, R16.reuse, 0xffffffff ;  /* 0xffffffff100d7836 */ /* 0x044fe20000000000 */
[----:B------:R-:W-:-:S04]  /*25d0*/  ISETP.NE.AND P1, PT, R16, RZ, PT ;  /* 0x000000ff1000720c */ /* 0x000fc80003f25270 */
[----:B------:R-:W-:-:S04]  /*25e0*/  SHF.L.U32 R13, R20, R13, RZ ;  /* 0x0000000d140d7219 */ /* 0x000fc800000006ff */
[----:B------:R-:W-:Y:S02]  /*25f0*/  SEL R16, R13, RZ, P1 ;  /* 0x000000ff0d107207 */ /* 0x000fe40000800000 */
[----:B------:R-:W-:Y:S02]  /*2600*/  ISETP.NE.AND P1, PT, R17, 0x1, PT ;  /* 0x000000011100780c */ /* 0x000fe40003f25270 */
[----:B------:R-:W-:-:S04]  /*2610*/  LOP3.LUT R16, R16, R23, RZ, 0xfc, !PT ;  /* 0x0000001710107212 */ /* 0x000fc800078efcff */
[----:B------:R-:W-:-:S07]  /*2620*/  PRMT R23, R16, 0x7610, R23 ;  /* 0x0000761010177816 */ /* 0x000fce0000000017 */
[----:B------:R-:W-:Y:S05]  /*2630*/  @!P1 BRA `(.L_x_10) ;  /* 0x00000000003c9947 */ /* 0x000fea0003800000 */
[----:B------:R-:W-:Y:S01]  /*2640*/  ISETP.NE.AND P2, PT, R17, 0x2, PT ;  /* 0x000000021100780c */ /* 0x000fe20003f45270 */
[----:B------:R-:W2:-:S12]  /*2650*/  LDG.E.S8 R16, desc[UR12][R8.64+0x1] ;  /* 0x0000010c08107981 */ /* 0x000e98000c1e1300 */
[----:B------:R-:W3:Y:S01]  /*2660*/  @P2 LDG.E.S8 R17, desc[UR12][R8.64+0x2] ;  /* 0x0000020c08112981 */ /* 0x000ee2000c1e1300 */
[C---:B--2---:R-:W-:Y:S01]  /*2670*/  VIADD R13, R16.reuse, 0xffffffff ;  /* 0xffffffff100d7836 */ /* 0x044fe20000000000 */
[----:B------:R-:W-:-:S04]  /*2680*/  ISETP.NE.AND P1, PT, R16, RZ, PT ;  /* 0x000000ff1000720c */ /* 0x000fc80003f25270 */
[----:B------:R-:W-:-:S04]  /*2690*/  SHF.L.U32 R13, R20, R13, RZ ;  /* 0x0000000d140d7219 */ /* 0x000fc800000006ff */
[----:B------:R-:W-:Y:S01]  /*26a0*/  SEL R16, R13, RZ, P1 ;  /* 0x000000ff0d107207 */ /* 0x000fe20000800000 */
[C---:B---3--:R-:W-:Y:S01]  /*26b0*/  @P2 VIADD R18, R17.reuse, 0xffffffff ;  /* 0xffffffff11122836 */ /* 0x048fe20000000000 */
[----:B------:R-:W-:Y:S02]  /*26c0*/  @P2 ISETP.NE.AND P1, PT, R17, RZ, PT ;  /* 0x000000ff1100220c */ /* 0x000fe40003f25270 */
[----:B------:R-:W-:Y:S02]  /*26d0*/  LOP3.LUT R16, R16, R23, RZ, 0xfc, !PT ;  /* 0x0000001710107212 */ /* 0x000fe400078efcff */
[----:B------:R-:W-:Y:S02]  /*26e0*/  @P2 SHF.L.U32 R18, R20, R18, RZ ;  /* 0x0000001214122219 */ /* 0x000fe400000006ff */
[----:B------:R-:W-:Y:S02]  /*26f0*/  PRMT R23, R16, 0x7610, R23 ;  /* 0x0000761010177816 */ /* 0x000fe40000000017 */
[----:B------:R-:W-:-:S04]  /*2700*/  @P2 SEL R18, R18, RZ, P1 ;  /* 0x000000ff12122207 */ /* 0x000fc80000800000 */
[----:B------:R-:W-:-:S04]  /*2710*/  @P2 LOP3.LUT R18, R18, R23, RZ, 0xfc, !PT ;  /* 0x0000001712122212 */ /* 0x000fc800078efcff */
[----:B------:R-:W-:-:S07]  /*2720*/  @P2 PRMT R23, R18, 0x7610, R23 ;  /* 0x0000761012172816 */ /* 0x000fce0000000017 */
.L_x_10:
[----:B------:R-:W-:Y:S05]  /*2730*/  @!P0 BRA `(.L_x_13) ;  /* 0xfffffff000708947 */ /* 0x000fea000383ffff */
[----:B------:R-:W-:Y:S05]  /*2740*/  BSYNC.RECONVERGENT B0 ;  /* 0x0000000000007941 */ /* 0x000fea0003800200 */
.L_x_7:
[----:B------:R-:W0:Y:S01]  /*2750*/  LDCU UR4, c[0x0][0x390] ;  /* 0x00007200ff0477ac */ /* 0x000e220008000800 */
[----:B------:R-:W-:Y:S01]  /*2760*/  IMAD.MOV.U32 R8, RZ, RZ, RZ ;  /* 0x000000ffff087224 */ /* 0x000fe200078e00ff */
[----:B------:R-:W-:Y:S01]  /*2770*/  PRMT R9, RZ, 0x7610, R9 ;  /* 0x00007610ff097816 */ /* 0x000fe20000000009 */
[----:B0-----:R-:W-:-:S09]  /*2780*/  UISETP.GE.AND UP0, UPT, UR4, 0x1, UPT ;  /* 0x000000010400788c */ /* 0x001fd2000bf06270 */
[----:B------:R-:W-:Y:S05]  /*2790*/  BRA.U !UP0, `(.L_x_14) ;  /* 0x0000000108d87547 */ /* 0x000fea000b800000 */
[----:B------:R-:W-:Y:S01]  /*27a0*/  ISETP.GE.U32.AND P0, PT, R4, 0x3, PT ;  /* 0x000000030400780c */ /* 0x000fe20003f06070 */
[----:B------:R-:W-:Y:S01]  /*27b0*/  IMAD.MOV.U32 R12, RZ, RZ, RZ ;  /* 0x000000ffff0c7224 */ /* 0x000fe200078e00ff */
[----:B------:R-:W-:Y:S01]  /*27c0*/  LOP3.LUT R23, R23, 0xffff, RZ, 0xc0, !PT ;  /* 0x0000ffff17177812 */ /* 0x000fe200078ec0ff */
[----:B------:R-:W-:Y:S02]  /*27d0*/  IMAD.MOV.U32 R10, RZ, RZ, RZ ;  /* 0x000000ffff0a7224 */ /* 0x000fe400078e00ff */
[----:B------:R-:W-:Y:S01]  /*27e0*/  IMAD.MOV.U32 R8, RZ, RZ, RZ ;  /* 0x000000ffff087224 */ /* 0x000fe200078e00ff */
[----:B------:R-:W-:-:S07]  /*27f0*/  PRMT R9, R23, 0x8880, RZ ;  /* 0x0000888017097816 */ /* 0x000fce00000000ff */
[----:B------:R-:W-:Y:S05]  /*2800*/  @!P0 BRA `(.L_x_15) ;  /* 0x0000000000648947 */ /* 0x000fea0003800000 */
[----:B------:R-:W-:Y:S01]  /*2810*/  CS2R R10, SRZ ;  /* 0x00000000000a7805 */ /* 0x000fe2000001ff00 */
[----:B------:R-:W-:Y:S01]  /*2820*/  IMAD.MOV.U32 R8, RZ, RZ, RZ ;  /* 0x000000ffff087224 */ /* 0x000fe200078e00ff */
[----:B------:R-:W-:-:S12]  /*2830*/  ULOP3.LUT UR4, UR4, 0x7ffffffc, URZ, 0xc0, !UPT ;  /* 0x7ffffffc04047892 */ /* 0x000fd8000f8ec0ff */
.L_x_16:
[--C-:B------:R-:W-:Y:S02]  /*2840*/  SHF.R.U32.HI R12, RZ, 0x1, R9.reuse ;  /* 0x00000001ff0c7819 */ /* 0x100fe40000011609 */
[----:B------:R-:W-:Y:S02]  /*2850*/  SHF.R.U32.HI R16, RZ, 0x2, R9 ;  /* 0x00000002ff107819 */ /* 0x000fe40000011609 */
[C---:B------:R-:W-:Y:S02]  /*2860*/  LOP3.LUT P0, RZ, R9.reuse, 0x1, RZ, 0xc0, !PT ;  /* 0x0000000109ff7812 */ /* 0x040fe4000780c0ff */
[----:B------:R-:W-:Y:S02]  /*2870*/  LOP3.LUT P1, RZ, R12, 0x1, RZ, 0xc0, !PT ;  /* 0x000000010cff7812 */ /* 0x000fe4000782c0ff */
[----:B------:R-:W-:Y:S02]  /*2880*/  LOP3.LUT P2, RZ, R16, 0x1, RZ, 0xc0, !PT ;  /* 0x0000000110ff7812 */ /* 0x000fe4000784c0ff */
[----:B------:R-:W-:-:S02]  /*2890*/  LOP3.LUT R13, R9, 0x1, RZ, 0xc, !PT ;  /* 0x00000001090d7812 */ /* 0x000fc400078e0cff */
[----:B------:R-:W-:-:S04]  /*28a0*/  LOP3.LUT R12, R12, 0x1, RZ, 0xc, !PT ;  /* 0x000000010c0c7812 */ /* 0x000fc800078e0cff */
[----:B------:R-:W-:Y:S01]  /*28b0*/  IADD3 R8, PT, PT, R12, R13, R8 ;  /* 0x0000000d0c087210 */ /* 0x000fe20007ffe008 */
[C---:B------:R-:W-:Y:S01]  /*28c0*/  @!P0 VIADD R10, R11.reuse, 0x1 ;  /* 0x000000010b0a8836 */ /* 0x040fe20000000000 */
[--C-:B------:R-:W-:Y:S01]  /*28d0*/  SHF.R.U32.HI R12, RZ, 0x3, R9.reuse ;  /* 0x00000003ff0c7819 */ /* 0x100fe20000011609 */
[C---:B------:R-:W-:Y:S01]  /*28e0*/  @!P1 VIADD R10, R11.reuse, 0x2 ;  /* 0x000000020b0a9836 */ /* 0x040fe20000000000 */
[----:B------:R-:W-:Y:S01]  /*28f0*/  LOP3.LUT R13, R16, 0x1, RZ, 0xc, !PT ;  /* 0x00000001100d7812 */ /* 0x000fe200078e0cff */
[C---:B------:R-:W-:Y:S01]  /*2900*/  @!P2 VIADD R10, R11.reuse, 0x3 ;  /* 0x000000030b0aa836 */ /* 0x040fe20000000000 */
[C---:B------:R-:W-:Y:S01]  /*2910*/  LOP3.LUT P0, RZ, R12.reuse, 0x1, RZ, 0xc0, !PT ;  /* 0x000000010cff7812 */ /* 0x040fe2000780c0ff */
[----:B------:R-:W-:Y:S01]  /*2920*/  VIADD R11, R11, 0x4 ;  /* 0x000000040b0b7836 */ /* 0x000fe20000000000 */
[----:B------:R-:W-:Y:S02]  /*2930*/  LOP3.LUT R12, R12, 0x1, RZ, 0xc, !PT ;  /* 0x000000010c0c7812 */ /* 0x000fe400078e0cff */
[----:B------:R-:W-:-:S02]  /*2940*/  SHF.R.S32.HI R9, RZ, 0x4, R9 ;  /* 0x00000004ff097819 */ /* 0x000fc40000011409 */
[C---:B------:R-:W-:Y:S02]  /*2950*/  ISETP.NE.AND P1, PT, R11.reuse, UR4, PT ;  /* 0x000000040b007c0c */ /* 0x040fe4000bf25270 */
[----:B------:R-:W-:Y:S02]  /*2960*/  IADD3 R8, PT, PT, R12, R13, R8 ;  /* 0x0000000d0c087210 */ /* 0x000fe40007ffe008 */
[----:B------:R-:W-:-:S09]  /*2970*/  SEL R10, R11, R10, !P0 ;  /* 0x0000000a0b0a7207 */ /* 0x000fd20004000000 */
[----:B------:R-:W-:Y:S05]  /*2980*/  @P1 BRA `(.L_x_16) ;  /* 0xfffffffc00ac1947 */ /* 0x000fea000383ffff */
[----:B------:R-:W-:-:S07]  /*2990*/  IMAD.U32 R12, RZ, RZ, UR4 ;  /* 0x00000004ff0c7e24 */ /* 0x000fce000f8e00ff */
.L_x_15:
[----:B------:R-:W-:-:S13]  /*29a0*/  ISETP.NE.AND P0, PT, R5, RZ, PT ;  /* 0x000000ff0500720c */ /* 0x000fda0003f05270 */
[----:B------:R-:W-:Y:S05]  /*29b0*/  @!P0 BRA `(.L_x_17) ;  /* 0x00000000004c8947 */ /* 0x000fea0003800000 */
[----:B------:R-:W-:Y:S02]  /*29c0*/  ISETP.NE.AND P1, PT, R5, 0x1, PT ;  /* 0x000000010500780c */ /* 0x000fe40003f25270 */
[C---:B------:R-:W-:Y:S02]  /*29d0*/  LOP3.LUT P0, RZ, R9.reuse, 0x1, RZ, 0xc0, !PT ;  /* 0x0000000109ff7812 */ /* 0x040fe4000780c0ff */
[----:B------:R-:W-:-:S05]  /*29e0*/  LOP3.LUT R11, R9, 0x1, RZ, 0xc, !PT ;  /* 0x00000001090b7812 */ /* 0x000fca00078e0cff */
[----:B------:R-:W-:-:S06]  /*29f0*/  IMAD.IADD R8, R8, 0x1, R11 ;  /* 0x0000000108087824 */ /* 0x000fcc00078e020b */
[----:B------:R-:W-:Y:S01]  /*2a00*/  @!P0 VIADD R10, R12, 0x1 ;  /* 0x000000010c0a8836 */ /* 0x000fe20000000000 */
[----:B------:R-:W-:Y:S06]  /*2a10*/  @!P1 BRA `(.L_x_17) ;  /* 0x0000000000349947 */ /* 0x000fec0003800000 */
[----:B------:R-:W-:Y:S02]  /*2a20*/  ISETP.NE.AND P2, PT, R5, 0x2, PT ;  /* 0x000000020500780c */ /* 0x000fe40003f45270 */
[----:B------:R-:W-:Y:S02]  /*2a30*/  SHF.R.U32.HI R11, RZ, 0x1, R9 ;  /* 0x00000001ff0b7819 */ /* 0x000fe40000011609 */
[----:B------:R-:W-:Y:S02]  /*2a40*/  PLOP3.LUT P0, PT, PT, PT, PT, 0x80, 0x8 ;  /* 0x000000000008781c */ /* 0x000fe40003f0f070 */
[C---:B------:R-:W-:Y:S02]  /*2a50*/  LOP3.LUT P1, RZ, R11.reuse, 0x1, RZ, 0xc0, !PT ;  /* 0x000000010bff7812 */ /* 0x040fe4000782c0ff */
[----:B------:R-:W-:-:S05]  /*2a60*/  LOP3.LUT R11, R11, 0x1, RZ, 0xc, !PT ;  /* 0x000000010b0b7812 */ /* 0x000fca00078e0cff */
[----:B------:R-:W-:Y:S01]  /*2a70*/  @P2 SHF.R.U32.HI R9, RZ, 0x2, R9 ;  /* 0x00000002ff092819 */ /* 0x000fe20000011609 */
[----:B------:R-:W-:-:S03]  /*2a80*/  IMAD.IADD R8, R8, 0x1, R11 ;  /* 0x0000000108087824 */ /* 0x000fc600078e020b */
[C---:B------:R-:W-:Y:S02]  /*2a90*/  @P2 LOP3.LUT P3, RZ, R9.reuse, 0x1, RZ, 0xc0, !PT ;  /* 0x0000000109ff2812 */ /* 0x040fe4000786c0ff */
[----:B------:R-:W-:Y:S01]  /*2aa0*/  @P2 LOP3.LUT R9, R9, 0x1, RZ, 0xc, !PT ;  /* 0x0000000109092812 */ /* 0x000fe200078e0cff */
[----:B------:R-:W-:Y:S01]  /*2ab0*/  @!P1 VIADD R10, R12, 0x2 ;  /* 0x000000020c0a9836 */ /* 0x000fe20000000000 */
[----:B------:R-:W-:-:S03]  /*2ac0*/  @P2 PLOP3.LUT P0, PT, P3, PT, PT, 0x80, 0x8 ;  /* 0x000000000008281c */ /* 0x000fc60001f0f070 */
[----:B------:R-:W-:-:S10]  /*2ad0*/  @P2 IMAD.IADD R8, R8, 0x1, R9 ;  /* 0x0000000108082824 */ /* 0x000fd400078e0209 */
[----:B------:R-:W-:-:S07]  /*2ae0*/  @!P0 VIADD R10, R12, 0x3 ;  /* 0x000000030c0a8836 */ /* 0x000fce0000000000 */
.L_x_17:
[----:B------:R-:W-:-:S07]  /*2af0*/  PRMT R9, R10, 0x7610, R9 ;  /* 0x000076100a097816 */ /* 0x000fce0000000009 */
.L_x_14:
[----:B------:R-:W0:Y:S01]  /*2b00*/  S2UR UR10, SR_CgaCtaId ;  /* 0x00000000000a79c3 */ /* 0x000e220000008800 */
[----:B------:R-:W-:Y:S01]  /*2b10*/  ISETP.NE.AND P0, PT, R8, 0x1, PT ;  /* 0x000000010800780c */ /* 0x000fe20003f05270 */
[----:B------:R-:W-:-:S12]  /*2b20*/  UMOV UR9, 0x400 ;  /* 0x0000040000097882 */ /* 0x000fd80000000000 */
[----:B------:R-:W-:Y:S01]  /*2b30*/  @!P0 IMAD.MOV.U32 R11, RZ, RZ, 0x1 ;  /* 0x00000001ff0b8424 */ /* 0x000fe200078e00ff */
[----:B------:R-:W-:Y:S01]  /*2b40*/  @!P0 STG.E.U8 desc[UR12][R14.64], R9 ;  /* 0x000000090e008986 */ /* 0x000fe2000c10110c */
[----:B0-----:R-:W-:-:S09]  /*2b50*/  ULEA UR11, UR10, UR9, 0x18 ;  /* 0x000000090a0b7291 */ /* 0x001fd2000f8ec0ff */
[----:B------:R-:W-:Y:S01]  /*2b60*/  @!P0 STS [UR11], R11 ;  /* 0x0000000bff008988 */ /* 0x000fe2000800080b */
[----:B------:R-:W-:Y:S06]  /*2b70*/  BAR.SYNC.DEFER_BLOCKING 0x0 ;  /* 0x0000000000007b1d */ /* 0x000fec0000010000 */
[----:B------:R-:W0:Y:S02]  /*2b80*/  LDS R10, [UR11] ;  /* 0x0000000bff0a7984 */ /* 0x000e240008000800 */
[----:B0-----:R-:W-:-:S13]  /*2b90*/  ISETP.NE.AND P0, PT, R10, RZ, PT ;  /* 0x000000ff0a00720c */ /* 0x001fda0003f05270 */
[----:B------:R-:W-:Y:S05]  /*2ba0*/  @P0 BRA `(.L_x_18) ;  /* 0xffffffd400f80947 */ /* 0x000fea000383ffff */
[----:B------:R-:W-:Y:S01]  /*2bb0*/  ISETP.NE.AND P0, PT, R8, RZ, PT ;  /* 0x000000ff0800720c */ /* 0x000fe20003f05270 */
[----:B------:R-:W-:-:S12]  /*2bc0*/  BSSY.RECONVERGENT B0, `(.L_x_19) ;  /* 0x000000b000007945 */ /* 0x000fd80003800200 */
[----:B------:R-:W-:Y:S05]  /*2bd0*/  @!P0 BRA `(.L_x_20) ;  /* 0x0000000000248947 */ /* 0x000fea0003800000 */
[----:B------:R-:W0:Y:S01]  /*2be0*/  S2R R2, SR_LANEID ;  /* 0x0000000000027919 */ /* 0x000e220000000000 */
[----:B------:R-:W-:Y:S01]  /*2bf0*/  VOTEU.ANY UR4, UPT, PT ;  /* 0x0000000000047886 */ /* 0x000fe200038e0100 */
[----:B------:R-:W-:Y:S01]  /*2c00*/  CREDUX.MIN.S32 UR6, R8 ;  /* 0x00000000080672cc */ /* 0x000fe20000008200 */
[----:B------:R-:W-:Y:S02]  /*2c10*/  UFLO.U32 UR5, UR4 ;  /* 0x00000004000572bd */ /* 0x000fe400080e0000 */
[----:B------:R-:W-:-:S04]  /*2c20*/  UIADD3 UR4, UPT, UPT, UR9, 0x4, URZ ;  /* 0x0000000409047890 */ /* 0x000fc8000fffe0ff */
[----:B------:R-:W-:Y:S01]  /*2c30*/  ULEA UR4, UR10, UR4, 0x18 ;  /* 0x000000040a047291 */ /* 0x000fe2000f8ec0ff */
[----:B0-----:R-:W-:-:S05]  /*2c40*/  ISETP.EQ.U32.AND P0, PT, R2, UR5, PT ;  /* 0x0000000502007c0c */ /* 0x001fca000bf02070 */
[----:B------:R-:W-:-:S08]  /*2c50*/  IMAD.U32 R2, RZ, RZ, UR6 ;  /* 0x00000006ff027e24 */ /* 0x000fd0000f8e00ff */
[----:B------:R0:W-:Y:S02]  /*2c60*/  @P0 ATOMS.MIN.S32 RZ, [UR4], R2 ;  /* 0x00000002ffff098c */ /* 0x0001e40008800204 */
.L_x_20:
[----:B------:R-:W-:Y:S05]  /*2c70*/  BSYNC.RECONVERGENT B0 ;  /* 0x0000000000007941 */ /* 0x000fea0003800200 */
.L_x_19:
[----:B------:R-:W-:Y:S06]  /*2c80*/  BAR.SYNC.DEFER_BLOCKING 0x0 ;  /* 0x0000000000007b1d */ /* 0x000fec0000010000 */
[----:B------:R-:W-:Y:S01]  /*2c90*/  BSSY.RECONVERGENT B0, `(.L_x_21) ;  /* 0x000000d000007945 */ /* 0x000fe20003800200 */
[----:B------:R-:W1:Y:S02]  /*2ca0*/  LDS R5, [UR11+0x4] ;  /* 0x0000040bff057984 */ /* 0x000e640008000800 */
[----:B-1----:R-:W-:-:S13]  /*2cb0*/  ISETP.NE.AND P0, PT, R8, R5, PT ;  /* 0x000000050800720c */ /* 0x002fda0003f05270 */
[----:B------:R-:W-:Y:S05]  /*2cc0*/  @P0 BRA `(.L_x_22) ;  /* 0x0000000000240947 */ /* 0x000fea0003800000 */
[----:B0-----:R-:W0:Y:S01]  /*2cd0*/  S2R R2, SR_LANEID ;  /* 0x0000000000027919 */ /* 0x001e220000000000 */
        /* <DEDUP_REMOVED lines=8> */
.L_x_22:
[----:B------:R-:W-:Y:S05]  /*2d60*/  BSYNC.RECONVERGENT B0 ;  /* 0x0000000000007941 */ /* 0x000fea0003800200 */
.L_x_21:
[----:B------:R-:W-:Y:S06]  /*2d70*/  BAR.SYNC.DEFER_BLOCKING 0x0 ;  /* 0x0000000000007b1d */ /* 0x000fec0000010000 */
[----:B------:R-:W-:Y:S01]  /*2d80*/  BSSY.RECONVERGENT B0, `(.L_x_23) ;  /* 0x000000f000007945 */ /* 0x000fe20003800200 */
[----:B01----:R-:W0:Y:S04]  /*2d90*/  LDS R2, [UR11+0x8] ;  /* 0x0000080bff027984 */ /* 0x003e280008000800 */
[----:B------:R-:W1:Y:S01]  /*2da0*/  LDS R5, [UR11+0x4] ;  /* 0x0000040bff057984 */ /* 0x000e620008000800 */
[----:B0-----:R-:W-:-:S04]  /*2db0*/  ISETP.NE.AND P0, PT, R3, R2, PT ;  /* 0x000000020300720c */ /* 0x001fc80003f05270 */
[----:B-1----:R-:W-:-:S13]  /*2dc0*/  ISETP.NE.OR P0, PT, R8, R5, P0 ;  /* 0x000000050800720c */ /* 0x002fda0000705670 */
[----:B------:R-:W-:Y:S05]  /*2dd0*/  @P0 BRA `(.L_x_24) ;  /* 0x0000000000240947 */ /* 0x000fea0003800000 */
[----:B------:R-:W0:Y:S01]  /*2de0*/  S2R R2, SR_LANEID ;  /* 0x0000000000027919 */ /* 0x000e220000000000 */
[----:B------:R-:W-:Y:S01]  /*2df0*/  VOTEU.ANY UR4, UPT, PT ;  /* 0x0000000000047886 */ /* 0x000fe200038e0100 */
[----:B------:R-:W-:Y:S01]  /*2e00*/  CREDUX.MIN.S32 UR6, R0 ;  /* 0x00000000000672cc */ /* 0x000fe20000008200 */
[----:B------:R-:W-:Y:S02]  /*2e10*/  UFLO.U32 UR5, UR4 ;  /* 0x00000004000572bd */ /* 0x000fe400080e0000 */
[----:B------:R-:W-:-:S04]  /*2e20*/  UIADD3 UR4, UPT, UPT, UR9, 0xc, URZ ;  /* 0x0000000c09047890 */ /* 0x000fc8000fffe0ff */
[----:B------:R-:W-:-:S06]  /*2e30*/  ULEA UR4, UR10, UR4, 0x18 ;  /* 0x000000040a047291 */ /* 0x000fcc000f8ec0ff */
[----:B------:R-:W-:Y:S01]  /*2e40*/  IMAD.U32 R0, RZ, RZ, UR6 ;  /* 0x00000006ff007e24 */ /* 0x000fe2000f8e00ff */
[----:B0-----:R-:W-:-:S13]  /*2e50*/  ISETP.EQ.U32.AND P0, PT, R2, UR5, PT ;  /* 0x0000000502007c0c */ /* 0x001fda000bf02070 */
[----:B------:R0:W-:Y:S02]  /*2e60*/  @P0 ATOMS.MIN.S32 RZ, [UR4], R0 ;  /* 0x00000000ffff098c */ /* 0x0001e40008800204 */
.L_x_24:
[----:B------:R-:W-:Y:S05]  /*2e70*/  BSYNC.RECONVERGENT B0 ;  /* 0x0000000000007941 */ /* 0x000fea0003800200 */
.L_x_23:
[----:B------:R-:W-:Y:S06]  /*2e80*/  BAR.SYNC.DEFER_BLOCKING 0x0 ;  /* 0x0000000000007b1d */ /* 0x000fec0000010000 */
[----:B------:R-:W-:Y:S05]  /*2e90*/  EXIT ;  /* 0x000000000000794d */ /* 0x000fea0003800000 */
        .weak           $__internal_0_$__cuda_sm20_sqrt_rn_f32_slowpath
        .type           $__internal_0_$__cuda_sm20_sqrt_rn_f32_slowpath,@function
        .size           $__internal_0_$__cuda_sm20_sqrt_rn_f32_slowpath,(.L_x_27 - $__internal_0_$__cuda_sm20_sqrt_rn_f32_slowpath)
$__internal_0_$__cuda_sm20_sqrt_rn_f32_slowpath:
[----:B------:R-:W-:-:S13]  /*2ea0*/  LOP3.LUT P0, RZ, R0, 0x7fffffff, RZ, 0xc0, !PT ;  /* 0x7fffffff00ff7812 */ /* 0x000fda000780c0ff */
[----:B------:R-:W-:Y:S01]  /*2eb0*/  @!P0 IMAD.MOV.U32 R2, RZ, RZ, R0 ;  /* 0x000000ffff028224 */ /* 0x000fe200078e0000 */
[----:B------:R-:W-:Y:S06]  /*2ec0*/  @!P0 BRA `(.L_x_25) ;  /* 0x0000000000448947 */ /* 0x000fec0003800000 */
[----:B------:R-:W-:-:S13]  /*2ed0*/  FSETP.GEU.FTZ.AND P0, PT, R0, RZ, PT ;  /* 0x000000ff0000720b */ /* 0x000fda0003f1e000 */
[----:B------:R-:W-:Y:S01]  /*2ee0*/  @!P0 IMAD.MOV.U32 R2, RZ, RZ, 0x7fffffff ;  /* 0x7fffffffff028424 */ /* 0x000fe200078e00ff */
[----:B------:R-:W-:Y:S06]  /*2ef0*/  @!P0 BRA `(.L_x_25) ;  /* 0x0000000000388947 */ /* 0x000fec0003800000 */
[----:B------:R-:W-:-:S13]  /*2f00*/  FSETP.GTU.FTZ.AND P0, PT, |R0|, +INF , PT ;  /* 0x7f8000000000780b */ /* 0x000fda0003f1c200 */
[----:B------:R-:W-:Y:S01]  /*2f10*/  @P0 FADD.FTZ R2, R0, 1 ;  /* 0x3f80000000020421 */ /* 0x000fe20000010000 */
[----:B------:R-:W-:Y:S06]  /*2f20*/  @P0 BRA `(.L_x_25) ;  /* 0x00000000002c0947 */ /* 0x000fec0003800000 */
[----:B------:R-:W-:-:S13]  /*2f30*/  FSETP.NEU.FTZ.AND P0, PT, |R0|, +INF , PT ;  /* 0x7f8000000000780b */ /* 0x000fda0003f1d200 */
[----:B------:R-:W-:Y:S01]  /*2f40*/  @!P0 IMAD.MOV.U32 R2, RZ, RZ, R0 ;  /* 0x000000ffff028224 */ /* 0x000fe200078e0000 */
[----:B------:R-:W-:Y:S06]  /*2f50*/  @!P0 BRA `(.L_x_25) ;  /* 0x0000000000208947 */ /* 0x000fec0003800000 */
[----:B------:R-:W-:-:S04]  /*2f60*/  FFMA R0, R0, 1.84467440737095516160e+19, RZ ;  /* 0x5f80000000007823 */ /* 0x000fc800000000ff */
[----:B------:R-:W0:Y:S02]  /*2f70*/  MUFU.RSQ R3, R0 ;  /* 0x0000000000037308 */ /* 0x000e240000001400 */
[----:B0-----:R-:W-:Y:S01]  /*2f80*/  FMUL.FTZ R5, R0, R3 ;  /* 0x0000000300057220 */ /* 0x001fe20000410000 */
[----:B------:R-:W-:-:S03]  /*2f90*/  FMUL.FTZ R3, R3, 0.5 ;  /* 0x3f00000003037820 */ /* 0x000fc60000410000 */
[----:B------:R-:W-:-:S04]  /*2fa0*/  FADD.FTZ R2, -R5, -RZ ;  /* 0x800000ff05027221 */ /* 0x000fc80000010100 */
[----:B------:R-:W-:-:S04]  /*2fb0*/  FFMA R2, R5, R2, R0 ;  /* 0x0000000205027223 */ /* 0x000fc80000000000 */
[----:B------:R-:W-:-:S04]  /*2fc0*/  FFMA R2, R2, R3, R5 ;  /* 0x0000000302027223 */ /* 0x000fc80000000005 */
[----:B------:R-:W-:-:S07]  /*2fd0*/  FMUL.FTZ R2, R2, 2.3283064365386962891e-10 ;  /* 0x2f80000002027820 */ /* 0x000fce0000410000 */
.L_x_25:
[----:B------:R-:W-:Y:S02]  /*2fe0*/  IMAD.MOV.U32 R0, RZ, RZ, R2 ;  /* 0x000000ffff007224 */ /* 0x000fe400078e0002 */
[----:B------:R-:W-:Y:S02]  /*2ff0*/  IMAD.MOV.U32 R2, RZ, RZ, R6 ;  /* 0x000000ffff027224 */ /* 0x000fe400078e0006 */
[----:B------:R-:W-:-:S04]  /*3000*/  IMAD.MOV.U32 R3, RZ, RZ, 0x0 ;  /* 0x00000000ff037424 */ /* 0x000fc800078e00ff */
[----:B------:R-:W-:Y:S05]  /*3010*/  RET.REL.NODEC R2 `(_Z10solveBoardPcS_i) ;  /* 0xffffffcc02f87950 */ /* 0x000fea0003c3ffff */
.L_x_26:
[----:B------:R-:W-:-:S00]  /*3020*/  BRA `(.L_x_26) ;  /* 0xfffffffc00fc7947 */ /* 0x000fc0000383ffff */
[----:B------:R-:W-:-:S00]  /*3030*/  NOP ;  /* 0x0000000000007918 */ /* 0x000fc00000000000 */
        /* <DEDUP_REMOVED lines=12> */
.L_x_27:


//--------------------- .nv.shared._Z10solveBoardPcS_i --------------------------
	.section	.nv.shared._Z10solveBoardPcS_i,"aw",@nobits
	.sectionflags	@""
	.align	4
.nv.shared._Z10solveBoardPcS_i:
	.zero		1040


//--------------------- .nv.shared.reserved.0     --------------------------
	.section	.nv.shared.reserved.0,"aw",@nobits
	.weak		__nv_reservedSMEM_offset_0_alias
	.size		__nv_reservedSMEM_offset_0_alias, 0, 64
	.other		__nv_reservedSMEM_offset_0_alias,@"STO_CUDA_RESERVED_SHARED STV_DEFAULT"
__nv_reservedSMEM_offset_0_alias:
	.zero		0
	.zero		64


//--------------------- .nv.constant0._Z10solveBoardPcS_i --------------------------
	.section	.nv.constant0._Z10solveBoardPcS_i,"a",@progbits
	.sectionflags	@""
	.align	4
.nv.constant0._Z10solveBoardPcS_i:
	.zero		916


//--------------------- SYMBOLS --------------------------

	.type		.nv.reservedSmem.offset0,@object
	.size		.nv.reservedSmem.offset0,0x4
	.type		.nv.reservedSmem.cap,@object
	.size		.nv.reservedSmem.cap,0x4
